//
// Generated by NVIDIA NVVM Compiler
//
// Compiler Build ID: CL-36424714
// Cuda compilation tools, release 13.0, V13.0.88
// Based on NVVM 20.0.0
//

.version 9.0
.target sm_100
.address_size 64

	// .globl	_Z13pad2D_kernel4PKfiPfii

.visible .entry _Z13pad2D_kernel4PKfiPfii(
	.param .u64 .ptr .align 1 _Z13pad2D_kernel4PKfiPfii_param_0,
	.param .u32 _Z13pad2D_kernel4PKfiPfii_param_1,
	.param .u64 .ptr .align 1 _Z13pad2D_kernel4PKfiPfii_param_2,
	.param .u32 _Z13pad2D_kernel4PKfiPfii_param_3,
	.param .u32 _Z13pad2D_kernel4PKfiPfii_param_4
)
{
	.reg .pred 	%p<7>;
	.reg .b32 	%r<57>;
	.reg .b32 	%f<21>;
	.reg .b64 	%rd<23>;

	ld.param.u64 	%rd3, [_Z13pad2D_kernel4PKfiPfii_param_0];
	ld.param.u32 	%r13, [_Z13pad2D_kernel4PKfiPfii_param_1];
	ld.param.u64 	%rd4, [_Z13pad2D_kernel4PKfiPfii_param_2];
	ld.param.u32 	%r14, [_Z13pad2D_kernel4PKfiPfii_param_3];
	ld.param.u32 	%r15, [_Z13pad2D_kernel4PKfiPfii_param_4];
	cvta.to.global.u64 	%rd1, %rd4;
	cvta.to.global.u64 	%rd2, %rd3;
	mov.u32 	%r16, %ctaid.x;
	mov.u32 	%r17, %ntid.x;
	mov.u32 	%r18, %tid.x;
	mad.lo.s32 	%r19, %r16, %r17, %r18;
	mov.u32 	%r20, %nctaid.x;
	mul.lo.s32 	%r21, %r20, %r17;
	shl.b32 	%r1, %r21, 2;
	shl.b32 	%r55, %r19, 2;
	setp.ge.s32 	%p1, %r55, %r15;
	@%p1 bra 	$L__BB0_7;
	add.s32 	%r22, %r1, %r55;
	max.s32 	%r23, %r15, %r22;
	sub.s32 	%r24, %r23, %r1;
	setp.ne.s32 	%p2, %r24, %r55;
	selp.u32 	%r25, 1, 0, %p2;
	add.s32 	%r26, %r55, %r25;
	sub.s32 	%r27, %r24, %r26;
	div.u32 	%r28, %r27, %r1;
	add.s32 	%r3, %r28, %r25;
	and.b32  	%r29, %r3, 3;
	setp.eq.s32 	%p3, %r29, 3;
	@%p3 bra 	$L__BB0_4;
	sub.s32 	%r4, %r14, %r13;
	add.s32 	%r30, %r3, 1;
	and.b32  	%r31, %r30, 3;
	neg.s32 	%r53, %r31;
$L__BB0_3:
	.pragma "nounroll";
	mul.wide.s32 	%rd5, %r55, 4;
	add.s64 	%rd6, %rd2, %rd5;
	div.s32 	%r32, %r55, %r13;
	mad.lo.s32 	%r33, %r4, %r32, %r55;
	ld.global.nc.v4.f32 	{%f1, %f2, %f3, %f4}, [%rd6];
	mul.wide.s32 	%rd7, %r33, 4;
	add.s64 	%rd8, %rd1, %rd7;
	st.global.f32 	[%rd8], %f1;
	st.global.f32 	[%rd8+4], %f2;
	st.global.f32 	[%rd8+8], %f3;
	st.global.f32 	[%rd8+12], %f4;
	add.s32 	%r55, %r55, %r1;
	add.s32 	%r53, %r53, 1;
	setp.ne.s32 	%p4, %r53, 0;
	@%p4 bra 	$L__BB0_3;
$L__BB0_4:
	setp.lt.u32 	%p5, %r3, 3;
	@%p5 bra 	$L__BB0_7;
	mul.wide.s32 	%rd13, %r1, 4;
$L__BB0_6:
	div.s32 	%r34, %r55, %r13;
	mul.lo.s32 	%r35, %r34, %r13;
	sub.s32 	%r36, %r55, %r35;
	mad.lo.s32 	%r37, %r34, %r14, %r36;
	mul.wide.s32 	%rd9, %r55, 4;
	add.s64 	%rd10, %rd2, %rd9;
	ld.global.nc.v4.f32 	{%f5, %f6, %f7, %f8}, [%rd10];
	mul.wide.s32 	%rd11, %r37, 4;
	add.s64 	%rd12, %rd1, %rd11;
	st.global.f32 	[%rd12], %f5;
	st.global.f32 	[%rd12+4], %f6;
	st.global.f32 	[%rd12+8], %f7;
	st.global.f32 	[%rd12+12], %f8;
	add.s32 	%r38, %r55, %r1;
	div.s32 	%r39, %r38, %r13;
	mul.lo.s32 	%r40, %r39, %r13;
	sub.s32 	%r41, %r38, %r40;
	mad.lo.s32 	%r42, %r39, %r14, %r41;
	add.s64 	%rd14, %rd10, %rd13;
	ld.global.nc.v4.f32 	{%f9, %f10, %f11, %f12}, [%rd14];
	mul.wide.s32 	%rd15, %r42, 4;
	add.s64 	%rd16, %rd1, %rd15;
	st.global.f32 	[%rd16], %f9;
	st.global.f32 	[%rd16+4], %f10;
	st.global.f32 	[%rd16+8], %f11;
	st.global.f32 	[%rd16+12], %f12;
	add.s32 	%r43, %r38, %r1;
	div.s32 	%r44, %r43, %r13;
	mul.lo.s32 	%r45, %r44, %r13;
	sub.s32 	%r46, %r43, %r45;
	mad.lo.s32 	%r47, %r44, %r14, %r46;
	add.s64 	%rd17, %rd14, %rd13;
	ld.global.nc.v4.f32 	{%f13, %f14, %f15, %f16}, [%rd17];
	mul.wide.s32 	%rd18, %r47, 4;
	add.s64 	%rd19, %rd1, %rd18;
	st.global.f32 	[%rd19], %f13;
	st.global.f32 	[%rd19+4], %f14;
	st.global.f32 	[%rd19+8], %f15;
	st.global.f32 	[%rd19+12], %f16;
	add.s32 	%r48, %r43, %r1;
	div.s32 	%r49, %r48, %r13;
	mul.lo.s32 	%r50, %r49, %r13;
	sub.s32 	%r51, %r48, %r50;
	mad.lo.s32 	%r52, %r49, %r14, %r51;
	add.s64 	%rd20, %rd17, %rd13;
	ld.global.nc.v4.f32 	{%f17, %f18, %f19, %f20}, [%rd20];
	mul.wide.s32 	%rd21, %r52, 4;
	add.s64 	%rd22, %rd1, %rd21;
	st.global.f32 	[%rd22], %f17;
	st.global.f32 	[%rd22+4], %f18;
	st.global.f32 	[%rd22+8], %f19;
	st.global.f32 	[%rd22+12], %f20;
	add.s32 	%r55, %r48, %r1;
	setp.lt.s32 	%p6, %r55, %r15;
	@%p6 bra 	$L__BB0_6;
$L__BB0_7:
	ret;

}
	// .globl	_Z19pad2D_kernel4_pc04xPKfiPfii
.visible .entry _Z19pad2D_kernel4_pc04xPKfiPfii(
	.param .u64 .ptr .align 1 _Z19pad2D_kernel4_pc04xPKfiPfii_param_0,
	.param .u32 _Z19pad2D_kernel4_pc04xPKfiPfii_param_1,
	.param .u64 .ptr .align 1 _Z19pad2D_kernel4_pc04xPKfiPfii_param_2,
	.param .u32 _Z19pad2D_kernel4_pc04xPKfiPfii_param_3,
	.param .u32 _Z19pad2D_kernel4_pc04xPKfiPfii_param_4
)
{
	.reg .pred 	%p<7>;
	.reg .b32 	%r<49>;
	.reg .b32 	%f<21>;
	.reg .b64 	%rd<23>;

	ld.param.u64 	%rd3, [_Z19pad2D_kernel4_pc04xPKfiPfii_param_0];
	ld.param.u32 	%r13, [_Z19pad2D_kernel4_pc04xPKfiPfii_param_1];
	ld.param.u64 	%rd4, [_Z19pad2D_kernel4_pc04xPKfiPfii_param_2];
	ld.param.u32 	%r14, [_Z19pad2D_kernel4_pc04xPKfiPfii_param_3];
	ld.param.u32 	%r15, [_Z19pad2D_kernel4_pc04xPKfiPfii_param_4];
	cvta.to.global.u64 	%rd1, %rd4;
	cvta.to.global.u64 	%rd2, %rd3;
	mov.u32 	%r16, %ctaid.x;
	mov.u32 	%r17, %ntid.x;
	mov.u32 	%r18, %tid.x;
	mad.lo.s32 	%r19, %r16, %r17, %r18;
	mov.u32 	%r20, %nctaid.x;
	mul.lo.s32 	%r21, %r20, %r17;
	shl.b32 	%r1, %r21, 2;
	shl.b32 	%r47, %r19, 2;
	setp.ge.s32 	%p1, %r47, %r15;
	@%p1 bra 	$L__BB1_7;
	sub.s32 	%r3, %r14, %r13;
	add.s32 	%r22, %r1, %r47;
	max.s32 	%r23, %r15, %r22;
	sub.s32 	%r24, %r23, %r1;
	setp.ne.s32 	%p2, %r24, %r47;
	selp.u32 	%r25, 1, 0, %p2;
	add.s32 	%r26, %r47, %r25;
	sub.s32 	%r27, %r24, %r26;
	div.u32 	%r28, %r27, %r1;
	add.s32 	%r4, %r28, %r25;
	and.b32  	%r29, %r4, 3;
	setp.eq.s32 	%p3, %r29, 3;
	@%p3 bra 	$L__BB1_4;
	add.s32 	%r30, %r4, 1;
	and.b32  	%r31, %r30, 3;
	neg.s32 	%r45, %r31;
$L__BB1_3:
	.pragma "nounroll";
	mul.wide.s32 	%rd5, %r47, 4;
	add.s64 	%rd6, %rd2, %rd5;
	div.s32 	%r32, %r47, %r13;
	mad.lo.s32 	%r33, %r3, %r32, %r47;
	mul.wide.s32 	%rd7, %r33, 4;
	add.s64 	%rd8, %rd1, %rd7;
	ld.global.nc.v4.f32 	{%f1, %f2, %f3, %f4}, [%rd6];
	st.global.v4.f32 	[%rd8], {%f1, %f2, %f3, %f4};
	add.s32 	%r47, %r47, %r1;
	add.s32 	%r45, %r45, 1;
	setp.ne.s32 	%p4, %r45, 0;
	@%p4 bra 	$L__BB1_3;
$L__BB1_4:
	setp.lt.u32 	%p5, %r4, 3;
	@%p5 bra 	$L__BB1_7;
	mul.wide.s32 	%rd15, %r1, 4;
$L__BB1_6:
	div.s32 	%r34, %r47, %r13;
	mad.lo.s32 	%r35, %r3, %r34, %r47;
	mul.wide.s32 	%rd9, %r35, 4;
	add.s64 	%rd10, %rd1, %rd9;
	mul.wide.s32 	%rd11, %r47, 4;
	add.s64 	%rd12, %rd2, %rd11;
	ld.global.nc.v4.f32 	{%f5, %f6, %f7, %f8}, [%rd12];
	st.global.v4.f32 	[%rd10], {%f5, %f6, %f7, %f8};
	add.s32 	%r36, %r47, %r1;
	div.s32 	%r37, %r36, %r13;
	mad.lo.s32 	%r38, %r3, %r37, %r36;
	mul.wide.s32 	%rd13, %r38, 4;
	add.s64 	%rd14, %rd1, %rd13;
	add.s64 	%rd16, %rd12, %rd15;
	ld.global.nc.v4.f32 	{%f9, %f10, %f11, %f12}, [%rd16];
	st.global.v4.f32 	[%rd14], {%f9, %f10, %f11, %f12};
	add.s32 	%r39, %r36, %r1;
	div.s32 	%r40, %r39, %r13;
	mad.lo.s32 	%r41, %r3, %r40, %r39;
	mul.wide.s32 	%rd17, %r41, 4;
	add.s64 	%rd18, %rd1, %rd17;
	add.s64 	%rd19, %rd16, %rd15;
	ld.global.nc.v4.f32 	{%f13, %f14, %f15, %f16}, [%rd19];
	st.global.v4.f32 	[%rd18], {%f13, %f14, %f15, %f16};
	add.s32 	%r42, %r39, %r1;
	div.s32 	%r43, %r42, %r13;
	mad.lo.s32 	%r44, %r3, %r43, %r42;
	mul.wide.s32 	%rd20, %r44, 4;
	add.s64 	%rd21, %rd1, %rd20;
	add.s64 	%rd22, %rd19, %rd15;
	ld.global.nc.v4.f32 	{%f17, %f18, %f19, %f20}, [%rd22];
	st.global.v4.f32 	[%rd21], {%f17, %f18, %f19, %f20};
	add.s32 	%r47, %r42, %r1;
	setp.lt.s32 	%p6, %r47, %r15;
	@%p6 bra 	$L__BB1_6;
$L__BB1_7:
	ret;

}


// ===== COMPILED SASS (sm_100) =====

	.target	sm_100

	.elftype	@"ET_EXEC"


//--------------------- .note.nv.tkinfo           --------------------------
	.section	.note.nv.tkinfo,"",@"SHT_NOTE"
	.sectionflags	@"SHF_NOTE_NV_TKINFO"
	.tkinfo
        /*0018*/ 	.word	0x00000002
        /*0030*/ 	.string	""
        /*0030*/ 	.string	"ptxas"
        /*0030*/ 	.string	"Cuda compilation tools, release 13.0, V13.0.88"
        /*0030*/ 	.string	"Build cuda_13.0.r13.0/compiler.36424714_0"
        /*0030*/ 	.string	"-arch sm_100 -m 64 "



//--------------------- .note.nv.cuinfo           --------------------------
	.section	.note.nv.cuinfo,"",@"SHT_NOTE"
	.sectionflags	@"SHF_NOTE_NV_CUINFO"
        /*0018*/ 	.short	0x0002
        /*001a*/ 	.short	0x0064
        /*001c*/ 	.short	0x0082
	.zero		2


//--------------------- .nv.info                  --------------------------
	.section	.nv.info,"",@"SHT_CUDA_INFO"
	.align	4


	//----- nvinfo : EIATTR_REGCOUNT
	.align		4
        /*0000*/ 	.byte	0x04, 0x2f
        /*0002*/ 	.short	(.L_1 - .L_0)
	.align		4
.L_0:
        /*0004*/ 	.word	index@(_Z13pad2D_kernel4PKfiPfii)
        /*0008*/ 	.word	0x00000024


	//----- nvinfo : EIATTR_FRAME_SIZE
	.align		4
.L_1:
        /*000c*/ 	.byte	0x04, 0x11
        /*000e*/ 	.short	(.L_3 - .L_2)
	.align		4
.L_2:
        /*0010*/ 	.word	index@(_Z13pad2D_kernel4PKfiPfii)
        /*0014*/ 	.word	0x00000000


	//----- nvinfo : EIATTR_REGCOUNT
	.align		4
.L_3:
        /*0018*/ 	.byte	0x04, 0x2f
        /*001a*/ 	.short	(.L_5 - .L_4)
	.align		4
.L_4:
        /*001c*/ 	.word	index@(_Z19pad2D_kernel4_pc04xPKfiPfii)
        /*0020*/ 	.word	0x00000020


	//----- nvinfo : EIATTR_FRAME_SIZE
	.align		4
.L_5:
        /*0024*/ 	.byte	0x04, 0x11
        /*0026*/ 	.short	(.L_7 - .L_6)
	.align		4
.L_6:
        /*0028*/ 	.word	index@(_Z19pad2D_kernel4_pc04xPKfiPfii)
        /*002c*/ 	.word	0x00000000


	//----- nvinfo : EIATTR_MIN_STACK_SIZE
	.align		4
.L_7:
        /*0030*/ 	.byte	0x04, 0x12
        /*0032*/ 	.short	(.L_9 - .L_8)
	.align		4
.L_8:
        /*0034*/ 	.word	index@(_Z19pad2D_kernel4_pc04xPKfiPfii)
        /*0038*/ 	.word	0x00000000


	//----- nvinfo : EIATTR_MIN_STACK_SIZE
	.align		4
.L_9:
        /*003c*/ 	.byte	0x04, 0x12
        /*003e*/ 	.short	(.L_11 - .L_10)
	.align		4
.L_10:
        /*0040*/ 	.word	index@(_Z13pad2D_kernel4PKfiPfii)
        /*0044*/ 	.word	0x00000000
.L_11:


//--------------------- .nv.compat                --------------------------
	.section	.nv.compat,"",@"SHT_CUDA_COMPAT_INFO"
	.align	4
        /*0000*/ 	.byte	0x02, 0x09, 0x00, 0x00, 0x02, 0x02, 0x01, 0x00, 0x02, 0x05, 0x05, 0x00, 0x03, 0x07, 0x01, 0x01
        /*0010*/ 	.byte	0x02, 0x03, 0x00, 0x00, 0x02, 0x06, 0x01, 0x00, 0x04, 0x0b, 0x08, 0x00, 0x09, 0x00, 0x00, 0x00
        /*0020*/ 	.byte	0x00, 0x00, 0x00, 0x00


//--------------------- .nv.info._Z19pad2D_kernel4_pc04xPKfiPfii --------------------------
	.section	.nv.info._Z19pad2D_kernel4_pc04xPKfiPfii,"",@"SHT_CUDA_INFO"
	.sectionflags	@""
	.align	4


	//----- nvinfo : EIATTR_CUDA_API_VERSION
	.align		4
        /*0000*/ 	.byte	0x04, 0x37
        /*0002*/ 	.short	(.L_13 - .L_12)
.L_12:
        /*0004*/ 	.word	0x00000082


	//----- nvinfo : EIATTR_KPARAM_INFO
	.align		4
.L_13:
        /*0008*/ 	.byte	0x04, 0x17
        /*000a*/ 	.short	(.L_15 - .L_14)
.L_14:
        /*000c*/ 	.word	0x00000000
        /*0010*/ 	.short	0x0004
        /*0012*/ 	.short	0x001c
        /*0014*/ 	.byte	0x00, 0xf0, 0x11, 0x00


	//----- nvinfo : EIATTR_KPARAM_INFO
	.align		4
.L_15:
        /*0018*/ 	.byte	0x04, 0x17
        /*001a*/ 	.short	(.L_17 - .L_16)
.L_16:
        /*001c*/ 	.word	0x00000000
        /*0020*/ 	.short	0x0003
        /*0022*/ 	.short	0x0018
        /*0024*/ 	.byte	0x00, 0xf0, 0x11, 0x00


	//----- nvinfo : EIATTR_KPARAM_INFO
	.align		4
.L_17:
        /*0028*/ 	.byte	0x04, 0x17
        /*002a*/ 	.short	(.L_19 - .L_18)
.L_18:
        /*002c*/ 	.word	0x00000000
        /*0030*/ 	.short	0x0002
        /*0032*/ 	.short	0x0010
        /*0034*/ 	.byte	0x00, 0xf5, 0x21, 0x00


	//----- nvinfo : EIATTR_KPARAM_INFO
	.align		4
.L_19:
        /*0038*/ 	.byte	0x04, 0x17
        /*003a*/ 	.short	(.L_21 - .L_20)
.L_20:
        /*003c*/ 	.word	0x00000000
        /*0040*/ 	.short	0x0001
        /*0042*/ 	.short	0x0008
        /*0044*/ 	.byte	0x00, 0xf0, 0x11, 0x00


	//----- nvinfo : EIATTR_KPARAM_INFO
	.align		4
.L_21:
        /*0048*/ 	.byte	0x04, 0x17
        /*004a*/ 	.short	(.L_23 - .L_22)
.L_22:
        /*004c*/ 	.word	0x00000000
        /*0050*/ 	.short	0x0000
        /*0052*/ 	.short	0x0000
        /*0054*/ 	.byte	0x00, 0xf5, 0x21, 0x00


	//----- nvinfo : EIATTR_SPARSE_MMA_MASK
	.align		4
.L_23:
        /*0058*/ 	.byte	0x03, 0x50
        /*005a*/ 	.short	0x0000


	//----- nvinfo : EIATTR_MAXREG_COUNT
	.align		4
        /*005c*/ 	.byte	0x03, 0x1b
        /*005e*/ 	.short	0x00ff


	//----- nvinfo : EIATTR_MERCURY_ISA_VERSION
	.align		4
        /*0060*/ 	.byte	0x03, 0x5f
        /*0062*/ 	.short	0x0101


	//----- nvinfo : EIATTR_VRC_CTA_INIT_COUNT
	.align		4
        /*0064*/ 	.byte	0x02, 0x4a
	.zero		1
	.zero		1


	//----- nvinfo : EIATTR_EXIT_INSTR_OFFSETS
	.align		4
        /*0068*/ 	.byte	0x04, 0x1c
        /*006a*/ 	.short	(.L_25 - .L_24)


	//   ....[0]....
.L_24:
        /*006c*/ 	.word	0x000000a0


	//   ....[1]....
        /*0070*/ 	.word	0x00000590


	//   ....[2]....
        /*0074*/ 	.word	0x00000c30


	//----- nvinfo : EIATTR_CRS_STACK_SIZE
	.align		4
.L_25:
        /*0078*/ 	.byte	0x04, 0x1e
        /*007a*/ 	.short	(.L_27 - .L_26)
.L_26:
        /*007c*/ 	.word	0x00000000


	//----- nvinfo : EIATTR_CBANK_PARAM_SIZE
	.align		4
.L_27:
        /*0080*/ 	.byte	0x03, 0x19
        /*0082*/ 	.short	0x0020


	//----- nvinfo : EIATTR_PARAM_CBANK
	.align		4
        /*0084*/ 	.byte	0x04, 0x0a
        /*0086*/ 	.short	(.L_29 - .L_28)
	.align		4
.L_28:
        /*0088*/ 	.word	index@(.nv.constant0._Z19pad2D_kernel4_pc04xPKfiPfii)
        /*008c*/ 	.short	0x0380
        /*008e*/ 	.short	0x0020


	//----- nvinfo : EIATTR_SW_WAR
	.align		4
.L_29:
        /*0090*/ 	.byte	0x04, 0x36
        /*0092*/ 	.short	(.L_31 - .L_30)
.L_30:
        /*0094*/ 	.word	0x00000008
.L_31:


//--------------------- .nv.info._Z13pad2D_kernel4PKfiPfii --------------------------
	.section	.nv.info._Z13pad2D_kernel4PKfiPfii,"",@"SHT_CUDA_INFO"
	.sectionflags	@""
	.align	4


	//----- nvinfo : EIATTR_CUDA_API_VERSION
	.align		4
        /*0000*/ 	.byte	0x04, 0x37
        /*0002*/ 	.short	(.L_33 - .L_32)
.L_32:
        /*0004*/ 	.word	0x00000082


	//----- nvinfo : EIATTR_KPARAM_INFO
	.align		4
.L_33:
        /*0008*/ 	.byte	0x04, 0x17
        /*000a*/ 	.short	(.L_35 - .L_34)
.L_34:
        /*000c*/ 	.word	0x00000000
        /*0010*/ 	.short	0x0004
        /*0012*/ 	.short	0x001c
        /*0014*/ 	.byte	0x00, 0xf0, 0x11, 0x00


	//----- nvinfo : EIATTR_KPARAM_INFO
	.align		4
.L_35:
        /*0018*/ 	.byte	0x04, 0x17
        /*001a*/ 	.short	(.L_37 - .L_36)
.L_36:
        /*001c*/ 	.word	0x00000000
        /*0020*/ 	.short	0x0003
        /*0022*/ 	.short	0x0018
        /*0024*/ 	.byte	0x00, 0xf0, 0x11, 0x00


	//----- nvinfo : EIATTR_KPARAM_INFO
	.align		4
.L_37:
        /*0028*/ 	.byte	0x04, 0x17
        /*002a*/ 	.short	(.L_39 - .L_38)
.L_38:
        /*002c*/ 	.word	0x00000000
        /*0030*/ 	.short	0x0002
        /*0032*/ 	.short	0x0010
        /*0034*/ 	.byte	0x00, 0xf5, 0x21, 0x00


	//----- nvinfo : EIATTR_KPARAM_INFO
	.align		4
.L_39:
        /*0038*/ 	.byte	0x04, 0x17
        /*003a*/ 	.short	(.L_41 - .L_40)
.L_40:
        /*003c*/ 	.word	0x00000000
        /*0040*/ 	.short	0x0001
        /*0042*/ 	.short	0x0008
        /*0044*/ 	.byte	0x00, 0xf0, 0x11, 0x00


	//----- nvinfo : EIATTR_KPARAM_INFO
	.align		4
.L_41:
        /*0048*/ 	.byte	0x04, 0x17
        /*004a*/ 	.short	(.L_43 - .L_42)
.L_42:
        /*004c*/ 	.word	0x00000000
        /*0050*/ 	.short	0x0000
        /*0052*/ 	.short	0x0000
        /*0054*/ 	.byte	0x00, 0xf5, 0x21, 0x00


	//----- nvinfo : EIATTR_SPARSE_MMA_MASK
	.align		4
.L_43:
        /*0058*/ 	.byte	0x03, 0x50
        /*005a*/ 	.short	0x0000


	//----- nvinfo : EIATTR_MAXREG_COUNT
	.align		4
        /*005c*/ 	.byte	0x03, 0x1b
        /*005e*/ 	.short	0x00ff


	//----- nvinfo : EIATTR_MERCURY_ISA_VERSION
	.align		4
        /*0060*/ 	.byte	0x03, 0x5f
        /*0062*/ 	.short	0x0101


	//----- nvinfo : EIATTR_VRC_CTA_INIT_COUNT
	.align		4
        /*0064*/ 	.byte	0x02, 0x4a
	.zero		1
	.zero		1


	//----- nvinfo : EIATTR_EXIT_INSTR_OFFSETS
	.align		4
        /*0068*/ 	.byte	0x04, 0x1c
        /*006a*/ 	.short	(.L_45 - .L_44)


	//   ....[0]....
.L_44:
        /*006c*/ 	.word	0x000000a0


	//   ....[1]....
        /*0070*/ 	.word	0x00000590


	//   ....[2]....
        /*0074*/ 	.word	0x00000d80


	//----- nvinfo : EIATTR_CRS_STACK_SIZE
	.align		4
.L_45:
        /*0078*/ 	.byte	0x04, 0x1e
        /*007a*/ 	.short	(.L_47 - .L_46)
.L_46:
        /*007c*/ 	.word	0x00000000


	//----- nvinfo : EIATTR_CBANK_PARAM_SIZE
	.align		4
.L_47:
        /*0080*/ 	.byte	0x03, 0x19
        /*0082*/ 	.short	0x0020


	//----- nvinfo : EIATTR_PARAM_CBANK
	.align		4
        /*0084*/ 	.byte	0x04, 0x0a
        /*0086*/ 	.short	(.L_49 - .L_48)
	.align		4
.L_48:
        /*0088*/ 	.word	index@(.nv.constant0._Z13pad2D_kernel4PKfiPfii)
        /*008c*/ 	.short	0x0380
        /*008e*/ 	.short	0x0020


	//----- nvinfo : EIATTR_SW_WAR
	.align		4
.L_49:
        /*0090*/ 	.byte	0x04, 0x36
        /*0092*/ 	.short	(.L_51 - .L_50)
.L_50:
        /*0094*/ 	.word	0x00000008
.L_51:


//--------------------- .nv.callgraph             --------------------------
	.section	.nv.callgraph,"",@"SHT_CUDA_CALLGRAPH"
	.align	4
	.sectionentsize	8
	.align		4
        /*0000*/ 	.word	0x00000000
	.align		4
        /*0004*/ 	.word	0xffffffff
	.align		4
        /*0008*/ 	.word	0x00000000
	.align		4
        /*000c*/ 	.word	0xfffffffe
	.align		4
        /*0010*/ 	.word	0x00000000
	.align		4
        /*0014*/ 	.word	0xfffffffd
	.align		4
        /*0018*/ 	.word	0x00000000
	.align		4
        /*001c*/ 	.word	0xfffffffc


//--------------------- .text._Z19pad2D_kernel4_pc04xPKfiPfii --------------------------
	.section	.text._Z19pad2D_kernel4_pc04xPKfiPfii,"ax",@progbits
	.align	128
        .global         _Z19pad2D_kernel4_pc04xPKfiPfii
        .type           _Z19pad2D_kernel4_pc04xPKfiPfii,@function
        .size           _Z19pad2D_kernel4_pc04xPKfiPfii,(.L_x_10 - _Z19pad2D_kernel4_pc04xPKfiPfii)
        .other          _Z19pad2D_kernel4_pc04xPKfiPfii,@"STO_CUDA_ENTRY STV_DEFAULT"
_Z19pad2D_kernel4_pc04xPKfiPfii:
.text._Z19pad2D_kernel4_pc04xPKfiPfii:
[----:B------:R-:W-:Y:S01]  /*0000*/  LDC R1, c[0x0][0x37c] ;  /* 0x0000df00ff017b82 */ /* 0x000fe20000000800 */
[----:B------:R-:W0:Y:S07]  /*0010*/  S2R R3, SR_TID.X ;  /* 0x0000000000037919 */ /* 0x000e2e0000002100 */
[----:B------:R-:W0:Y:S01]  /*0020*/  S2UR UR4, SR_CTAID.X ;  /* 0x00000000000479c3 */ /* 0x000e220000002500 */
[----:B------:R-:W1:Y:S07]  /*0030*/  LDCU UR6, c[0x0][0x39c] ;  /* 0x00007380ff0677ac */ /* 0x000e6e0008000800 */
[----:B------:R-:W0:Y:S01]  /*0040*/  LDC R2, c[0x0][0x360] ;  /* 0x0000d800ff027b82 */ /* 0x000e220000000800 */
[----:B------:R-:W2:Y:S01]  /*0050*/  LDCU UR5, c[0x0][0x370] ;  /* 0x00006e00ff0577ac */ /* 0x000ea20008000800 */
[----:B0-----:R-:W-:-:S02]  /*0060*/  IMAD R0, R2, UR4, R3 ;  /* 0x0000000402007c24 */ /* 0x001fc4000f8e0203 */
[----:B--2---:R-:W-:Y:S02]  /*0070*/  IMAD R2, R2, UR5, RZ ;  /* 0x0000000502027c24 */ /* 0x004fe4000f8e02ff */
[----:B------:R-:W-:-:S05]  /*0080*/  IMAD.SHL.U32 R3, R0, 0x4, RZ ;  /* 0x0000000400037824 */ /* 0x000fca00078e00ff */
[----:B-1----:R-:W-:-:S13]  /*0090*/  ISETP.GE.AND P0, PT, R3, UR6, PT ;  /* 0x0000000603007c0c */ /* 0x002fda000bf06270 */
[----:B------:R-:W-:Y:S05]  /*00a0*/  @P0 EXIT ;  /* 0x000000000000094d */ /* 0x000fea0003800000 */
[----:B------:R-:W-:Y:S01]  /*00b0*/  IMAD.SHL.U32 R2, R2, 0x4, RZ ;  /* 0x0000000402027824 */ /* 0x000fe200078e00ff */
[----:B------:R-:W0:Y:S01]  /*00c0*/  LDCU UR7, c[0x0][0x388] ;  /* 0x00007100ff0777ac */ /* 0x000e220008000800 */
[----:B------:R-:W-:Y:S02]  /*00d0*/  BSSY.RECONVERGENT B0, `(.L_x_0) ;  /* 0x000004b000007945 */ /* 0x000fe40003800200 */
[----:B------:R-:W1:Y:S01]  /*00e0*/  I2F.U32.RP R8, R2 ;  /* 0x0000000200087306 */ /* 0x000e620000209000 */
[CC--:B------:R-:W-:Y:S01]  /*00f0*/  VIADDMNMX R7, R2.reuse, R3.reuse, UR6, !PT ;  /* 0x0000000602077e46 */ /* 0x0c0fe2000f800103 */
[--C-:B------:R-:W-:Y:S01]  /*0100*/  IMAD.MOV R6, RZ, RZ, -R2.reuse ;  /* 0x000000ffff067224 */ /* 0x100fe200078e0a02 */
[----:B------:R-:W-:Y:S01]  /*0110*/  ISETP.NE.U32.AND P2, PT, R2, RZ, PT ;  /* 0x000000ff0200720c */ /* 0x000fe20003f45070 */
[----:B------:R-:W2:Y:S02]  /*0120*/  LDCU UR6, c[0x0][0x398] ;  /* 0x00007300ff0677ac */ /* 0x000ea40008000800 */
[----:B------:R-:W-:Y:S01]  /*0130*/  IMAD.IADD R0, R7, 0x1, -R2 ;  /* 0x0000000107007824 */ /* 0x000fe200078e0a02 */
[----:B------:R-:W-:Y:S01]  /*0140*/  MOV R7, R6 ;  /* 0x0000000600077202 */ /* 0x000fe20000000f00 */
[----:B------:R-:W3:Y:S03]  /*0150*/  LDCU.64 UR4, c[0x0][0x358] ;  /* 0x00006b00ff0477ac */ /* 0x000ee60008000a00 */
[----:B------:R-:W-:Y:S01]  /*0160*/  ISETP.NE.AND P0, PT, R0, R3, PT ;  /* 0x000000030000720c */ /* 0x000fe20003f05270 */
[----:B-1----:R-:W1:Y:S03]  /*0170*/  MUFU.RCP R8, R8 ;  /* 0x0000000800087308 */ /* 0x002e660000001000 */
[----:B------:R-:W-:Y:S01]  /*0180*/  SEL R6, RZ, 0x1, !P0 ;  /* 0x00000001ff067807 */ /* 0x000fe20004000000 */
[----:B0-----:R-:W-:Y:S01]  /*0190*/  IMAD.U32 R14, RZ, RZ, UR7 ;  /* 0x00000007ff0e7e24 */ /* 0x001fe2000f8e00ff */
[----:B------:R-:W0:Y:S01]  /*01a0*/  LDCU UR7, c[0x0][0x388] ;  /* 0x00007100ff0777ac */ /* 0x000e220008000800 */
[----:B-1----:R-:W-:-:S04]  /*01b0*/  IADD3 R4, PT, PT, R8, 0xffffffe, RZ ;  /* 0x0ffffffe08047810 */ /* 0x002fc80007ffe0ff */
[----:B------:R1:W4:Y:S02]  /*01c0*/  F2I.FTZ.U32.TRUNC.NTZ R5, R4 ;  /* 0x0000000400057305 */ /* 0x000324000021f000 */
[----:B-1----:R-:W-:Y:S02]  /*01d0*/  IMAD.MOV.U32 R4, RZ, RZ, RZ ;  /* 0x000000ffff047224 */ /* 0x002fe400078e00ff */
[----:B----4-:R-:W-:-:S04]  /*01e0*/  IMAD R7, R7, R5, RZ ;  /* 0x0000000507077224 */ /* 0x010fc800078e02ff */
[----:B------:R-:W-:Y:S01]  /*01f0*/  IMAD.HI.U32 R8, R5, R7, R4 ;  /* 0x0000000705087227 */ /* 0x000fe200078e0004 */
[----:B------:R-:W-:-:S05]  /*0200*/  IADD3 R5, PT, PT, R0, -R3, -R6 ;  /* 0x8000000300057210 */ /* 0x000fca0007ffe806 */
[----:B------:R-:W-:-:S04]  /*0210*/  IMAD.HI.U32 R7, R8, R5, RZ ;  /* 0x0000000508077227 */ /* 0x000fc800078e00ff */
[----:B------:R-:W-:-:S04]  /*0220*/  IMAD.MOV R0, RZ, RZ, -R7 ;  /* 0x000000ffff007224 */ /* 0x000fc800078e0a07 */
[----:B------:R-:W-:-:S05]  /*0230*/  IMAD R5, R2, R0, R5 ;  /* 0x0000000002057224 */ /* 0x000fca00078e0205 */
[----:B------:R-:W-:-:S13]  /*0240*/  ISETP.GE.U32.AND P0, PT, R5, R2, PT ;  /* 0x000000020500720c */ /* 0x000fda0003f06070 */
[----:B------:R-:W-:Y:S01]  /*0250*/  @P0 IADD3 R5, PT, PT, -R2, R5, RZ ;  /* 0x0000000502050210 */ /* 0x000fe20007ffe1ff */
[----:B------:R-:W-:-:S03]  /*0260*/  @P0 VIADD R7, R7, 0x1 ;  /* 0x0000000107070836 */ /* 0x000fc60000000000 */
[----:B------:R-:W-:-:S13]  /*0270*/  ISETP.GE.U32.AND P1, PT, R5, R2, PT ;  /* 0x000000020500720c */ /* 0x000fda0003f26070 */
[----:B------:R-:W-:Y:S01]  /*0280*/  @P1 VIADD R7, R7, 0x1 ;  /* 0x0000000107071836 */ /* 0x000fe20000000000 */
[----:B------:R-:W-:-:S04]  /*0290*/  @!P2 LOP3.LUT R7, RZ, R2, RZ, 0x33, !PT ;  /* 0x00000002ff07a212 */ /* 0x000fc800078e33ff */
[----:B------:R-:W-:-:S04]  /*02a0*/  IADD3 R4, PT, PT, R6, R7, RZ ;  /* 0x0000000706047210 */ /* 0x000fc80007ffe0ff */
[C---:B------:R-:W-:Y:S02]  /*02b0*/  LOP3.LUT R0, R4.reuse, 0x3, RZ, 0xc0, !PT ;  /* 0x0000000304007812 */ /* 0x040fe400078ec0ff */
[----:B------:R-:W-:Y:S02]  /*02c0*/  ISETP.GE.U32.AND P4, PT, R4, 0x3, PT ;  /* 0x000000030400780c */ /* 0x000fe40003f86070 */
[----:B------:R-:W-:Y:S02]  /*02d0*/  ISETP.NE.AND P0, PT, R0, 0x3, PT ;  /* 0x000000030000780c */ /* 0x000fe40003f05270 */
[----:B--2---:R-:W-:-:S11]  /*02e0*/  IADD3 R0, PT, PT, -R14, UR6, RZ ;  /* 0x000000060e007c10 */ /* 0x004fd6000fffe1ff */
[----:B0--3--:R-:W-:Y:S05]  /*02f0*/  @!P0 BRA `(.L_x_1) ;  /* 0x0000000000a08947 */ /* 0x009fea0003800000 */
[-C--:B------:R-:W-:Y:S01]  /*0300*/  IABS R12, R14.reuse ;  /* 0x0000000e000c7213 */ /* 0x080fe20000000000 */
[----:B------:R-:W0:Y:S01]  /*0310*/  LDC.64 R8, c[0x0][0x380] ;  /* 0x0000e000ff087b82 */ /* 0x000e220000000a00 */
[----:B------:R-:W-:Y:S01]  /*0320*/  VIADD R4, R4, 0x1 ;  /* 0x0000000104047836 */ /* 0x000fe20000000000 */
[----:B------:R-:W-:Y:S01]  /*0330*/  ISETP.NE.AND P1, PT, R14, RZ, PT ;  /* 0x000000ff0e00720c */ /* 0x000fe20003f25270 */
[----:B------:R-:W1:Y:S01]  /*0340*/  I2F.RP R6, R12 ;  /* 0x0000000c00067306 */ /* 0x000e620000209400 */
[----:B------:R-:W-:Y:S02]  /*0350*/  LOP3.LUT R15, RZ, R14, RZ, 0x33, !PT ;  /* 0x0000000eff0f7212 */ /* 0x000fe400078e33ff */
[----:B------:R-:W-:Y:S01]  /*0360*/  LOP3.LUT R16, R4, 0x3, RZ, 0xc0, !PT ;  /* 0x0000000304107812 */ /* 0x000fe200078ec0ff */
[----:B------:R-:W-:Y:S01]  /*0370*/  IMAD.MOV.U32 R4, RZ, RZ, RZ ;  /* 0x000000ffff047224 */ /* 0x000fe200078e00ff */
[----:B------:R-:W2:Y:S02]  /*0380*/  LDC.64 R10, c[0x0][0x390] ;  /* 0x0000e400ff0a7b82 */ /* 0x000ea40000000a00 */
[----:B------:R-:W-:Y:S01]  /*0390*/  IADD3 R16, PT, PT, -R16, RZ, RZ ;  /* 0x000000ff10107210 */ /* 0x000fe20007ffe1ff */
[----:B-1----:R-:W1:Y:S02]  /*03a0*/  MUFU.RCP R6, R6 ;  /* 0x0000000600067308 */ /* 0x002e640000001000 */
[----:B-1----:R-:W-:-:S06]  /*03b0*/  VIADD R5, R6, 0xffffffe ;  /* 0x0ffffffe06057836 */ /* 0x002fcc0000000000 */
[----:B------:R-:W1:Y:S02]  /*03c0*/  F2I.FTZ.U32.TRUNC.NTZ R5, R5 ;  /* 0x0000000500057305 */ /* 0x000e64000021f000 */
[----:B-1----:R-:W-:-:S05]  /*03d0*/  IADD3 R13, PT, PT, RZ, -R5, RZ ;  /* 0x80000005ff0d7210 */ /* 0x002fca0007ffe0ff */
[----:B------:R-:W-:-:S04]  /*03e0*/  IMAD R13, R13, R12, RZ ;  /* 0x0000000c0d0d7224 */ /* 0x000fc800078e02ff */
[----:B0-2---:R-:W-:-:S07]  /*03f0*/  IMAD.HI.U32 R13, R5, R13, R4 ;  /* 0x0000000d050d7227 */ /* 0x005fce00078e0004 */
.L_x_2:
[----:B0-----:R-:W-:-:S06]  /*0400*/  IMAD.WIDE R4, R3, 0x4, R8 ;  /* 0x0000000403047825 */ /* 0x001fcc00078e0208 */
[----:B------:R-:W2:Y:S01]  /*0410*/  LDG.E.128.CONSTANT R4, desc[UR4][R4.64] ;  /* 0x0000000404047981 */ /* 0x000ea2000c1e9d00 */
[----:B------:R-:W-:Y:S01]  /*0420*/  IABS R18, R3 ;  /* 0x0000000300127213 */ /* 0x000fe20000000000 */
[----:B------:R-:W-:Y:S02]  /*0430*/  IMAD.U32 R14, RZ, RZ, UR7 ;  /* 0x00000007ff0e7e24 */ /* 0x000fe4000f8e00ff */
[----:B------:R-:W-:Y:S02]  /*0440*/  VIADD R16, R16, 0x1 ;  /* 0x0000000110107836 */ /* 0x000fe40000000000 */
[----:B------:R-:W-:Y:S01]  /*0450*/  IMAD.HI.U32 R17, R13, R18, RZ ;  /* 0x000000120d117227 */ /* 0x000fe200078e00ff */
[----:B------:R-:W-:-:S03]  /*0460*/  IABS R20, R14 ;  /* 0x0000000e00147213 */ /* 0x000fc60000000000 */
[----:B------:R-:W-:-:S04]  /*0470*/  IMAD.MOV R19, RZ, RZ, -R17 ;  /* 0x000000ffff137224 */ /* 0x000fc800078e0a11 */
[----:B------:R-:W-:Y:S01]  /*0480*/  IMAD R19, R20, R19, R18 ;  /* 0x0000001314137224 */ /* 0x000fe200078e0212 */
[----:B------:R-:W-:-:S04]  /*0490*/  LOP3.LUT R18, R3, R14, RZ, 0x3c, !PT ;  /* 0x0000000e03127212 */ /* 0x000fc800078e3cff */
[----:B------:R-:W-:Y:S02]  /*04a0*/  ISETP.GT.U32.AND P2, PT, R12, R19, PT ;  /* 0x000000130c00720c */ /* 0x000fe40003f44070 */
[----:B------:R-:W-:-:S11]  /*04b0*/  ISETP.GE.AND P3, PT, R18, RZ, PT ;  /* 0x000000ff1200720c */ /* 0x000fd60003f66270 */
[----:B------:R-:W-:Y:S01]  /*04c0*/  @!P2 IADD3 R19, PT, PT, R19, -R20, RZ ;  /* 0x800000141313a210 */ /* 0x000fe20007ffe0ff */
[----:B------:R-:W-:-:S03]  /*04d0*/  @!P2 VIADD R17, R17, 0x1 ;  /* 0x000000011111a836 */ /* 0x000fc60000000000 */
[----:B------:R-:W-:-:S13]  /*04e0*/  ISETP.GE.U32.AND P0, PT, R19, R12, PT ;  /* 0x0000000c1300720c */ /* 0x000fda0003f06070 */
[----:B------:R-:W-:Y:S01]  /*04f0*/  @P0 VIADD R17, R17, 0x1 ;  /* 0x0000000111110836 */ /* 0x000fe20000000000 */
[----:B------:R-:W-:-:S04]  /*0500*/  ISETP.NE.AND P0, PT, R16, RZ, PT ;  /* 0x000000ff1000720c */ /* 0x000fc80003f05270 */
[----:B------:R-:W-:-:S04]  /*0510*/  @!P3 IADD3 R17, PT, PT, -R17, RZ, RZ ;  /* 0x000000ff1111b210 */ /* 0x000fc80007ffe1ff */
[----:B------:R-:W-:-:S05]  /*0520*/  SEL R17, R15, R17, !P1 ;  /* 0x000000110f117207 */ /* 0x000fca0004800000 */
[--C-:B------:R-:W-:Y:S02]  /*0530*/  IMAD R17, R0, R17, R3.reuse ;  /* 0x0000001100117224 */ /* 0x100fe400078e0203 */
[----:B------:R-:W-:Y:S02]  /*0540*/  IMAD.IADD R3, R2, 0x1, R3 ;  /* 0x0000000102037824 */ /* 0x000fe400078e0203 */
[----:B------:R-:W-:-:S05]  /*0550*/  IMAD.WIDE R18, R17, 0x4, R10 ;  /* 0x0000000411127825 */ /* 0x000fca00078e020a */
[----:B--2---:R0:W-:Y:S01]  /*0560*/  STG.E.128 desc[UR4][R18.64], R4 ;  /* 0x0000000412007986 */ /* 0x0041e2000c101d04 */
[----:B------:R-:W-:Y:S05]  /*0570*/  @P0 BRA `(.L_x_2) ;  /* 0xfffffffc00a00947 */ /* 0x000fea000383ffff */
.L_x_1:
[----:B------:R-:W-:Y:S05]  /*0580*/  BSYNC.RECONVERGENT B0 ;  /* 0x0000000000007941 */ /* 0x000fea0003800200 */
.L_x_0:
[----:B------:R-:W-:Y:S05]  /*0590*/  @!P4 EXIT ;  /* 0x000000000000c94d */ /* 0x000fea0003800000 */
[----:B------:R-:W-:Y:S01]  /*05a0*/  IABS R24, R14 ;  /* 0x0000000e00187213 */ /* 0x000fe20000000000 */
[----:B------:R-:W1:Y:S01]  /*05b0*/  LDC R26, c[0x0][0x388] ;  /* 0x0000e200ff1a7b82 */ /* 0x000e620000000800 */
[----:B------:R-:W2:Y:S02]  /*05c0*/  LDCU UR6, c[0x0][0x39c] ;  /* 0x00007380ff0677ac */ /* 0x000ea40008000800 */
[----:B0-----:R-:W0:Y:S05]  /*05d0*/  I2F.RP R6, R24 ;  /* 0x0000001800067306 */ /* 0x001e2a0000209400 */
[----:B------:R-:W3:Y:S08]  /*05e0*/  LDC.64 R20, c[0x0][0x380] ;  /* 0x0000e000ff147b82 */ /* 0x000ef00000000a00 */
[----:B------:R-:W4:Y:S01]  /*05f0*/  LDC.64 R22, c[0x0][0x390] ;  /* 0x0000e400ff167b82 */ /* 0x000f220000000a00 */
[----:B0-----:R-:W0:Y:S02]  /*0600*/  MUFU.RCP R6, R6 ;  /* 0x0000000600067308 */ /* 0x001e240000001000 */
[----:B0-----:R-:W-:-:S06]  /*0610*/  IADD3 R4, PT, PT, R6, 0xffffffe, RZ ;  /* 0x0ffffffe06047810 */ /* 0x001fcc0007ffe0ff */
[----:B------:R0:W5:Y:S02]  /*0620*/  F2I.FTZ.U32.TRUNC.NTZ R5, R4 ;  /* 0x0000000400057305 */ /* 0x000164000021f000 */
[----:B0-----:R-:W-:Y:S02]  /*0630*/  IMAD.MOV.U32 R4, RZ, RZ, RZ ;  /* 0x000000ffff047224 */ /* 0x001fe400078e00ff */
[----:B-----5:R-:W-:-:S04]  /*0640*/  IMAD.MOV R29, RZ, RZ, -R5 ;  /* 0x000000ffff1d7224 */ /* 0x020fc800078e0a05 */
[----:B------:R-:W-:-:S04]  /*0650*/  IMAD R29, R29, R24, RZ ;  /* 0x000000181d1d7224 */ /* 0x000fc800078e02ff */
[----:B-1234-:R-:W-:-:S07]  /*0660*/  IMAD.HI.U32 R29, R5, R29, R4 ;  /* 0x0000001d051d7227 */ /* 0x01efce00078e0004 */
.L_x_3:
[----:B0-----:R-:W-:-:S05]  /*0670*/  IMAD.WIDE R12, R3, 0x4, R20 ;  /* 0x00000004030c7825 */ /* 0x001fca00078e0214 */
[----:B------:R0:W2:Y:S01]  /*0680*/  LDG.E.128.CONSTANT R4, desc[UR4][R12.64] ;  /* 0x000000040c047981 */ /* 0x0000a2000c1e9d00 */
[----:B------:R-:W-:-:S05]  /*0690*/  IMAD.WIDE R14, R2, 0x4, R12 ;  /* 0x00000004020e7825 */ /* 0x000fca00078e020c */
[----:B------:R-:W3:Y:S01]  /*06a0*/  LDG.E.128.CONSTANT R8, desc[UR4][R14.64] ;  /* 0x000000040e087981 */ /* 0x000ee2000c1e9d00 */
[----:B------:R-:W-:Y:S02]  /*06b0*/  IABS R16, R3 ;  /* 0x0000000300107213 */ /* 0x000fe40000000000 */
[-C--:B------:R-:W-:Y:S01]  /*06c0*/  IABS R27, R26.reuse ;  /* 0x0000001a001b7213 */ /* 0x080fe20000000000 */
[----:B0-----:R-:W-:Y:S01]  /*06d0*/  IMAD.WIDE R12, R2, 0x4, R14 ;  /* 0x00000004020c7825 */ /* 0x001fe200078e020e */
[----:B------:R-:W-:-:S03]  /*06e0*/  LOP3.LUT R18, R3, R26, RZ, 0x3c, !PT ;  /* 0x0000001a03127212 */ /* 0x000fc600078e3cff */
[----:B------:R-:W-:Y:S01]  /*06f0*/  IMAD.HI.U32 R29, R29, R16, RZ ;  /* 0x000000101d1d7227 */ /* 0x000fe200078e00ff */
[----:B------:R-:W-:-:S04]  /*0700*/  ISETP.GE.AND P2, PT, R18, RZ, PT ;  /* 0x000000ff1200720c */ /* 0x000fc80003f46270 */
[----:B------:R-:W-:-:S05]  /*0710*/  IADD3 R19, PT, PT, -R29, RZ, RZ ;  /* 0x000000ff1d137210 */ /* 0x000fca0007ffe1ff */
[----:B------:R-:W-:Y:S02]  /*0720*/  IMAD R19, R27, R19, R16 ;  /* 0x000000131b137224 */ /* 0x000fe400078e0210 */
[----:B------:R-:W-:Y:S02]  /*0730*/  IMAD.WIDE R16, R2, 0x4, R12 ;  /* 0x0000000402107825 */ /* 0x000fe400078e020c */
[----:B------:R-:W4:Y:S01]  /*0740*/  LDG.E.128.CONSTANT R12, desc[UR4][R12.64] ;  /* 0x000000040c0c7981 */ /* 0x000f22000c1e9d00 */
[----:B------:R-:W-:-:S13]  /*0750*/  ISETP.GT.U32.AND P1, PT, R24, R19, PT ;  /* 0x000000131800720c */ /* 0x000fda0003f24070 */
[----:B------:R-:W-:-:S05]  /*0760*/  @!P1 IMAD.IADD R19, R19, 0x1, -R27 ;  /* 0x0000000113139824 */ /* 0x000fca00078e0a1b */
[----:B------:R-:W-:Y:S02]  /*0770*/  ISETP.GE.U32.AND P0, PT, R19, R24, PT ;  /* 0x000000181300720c */ /* 0x000fe40003f06070 */
[----:B------:R-:W5:Y:S01]  /*0780*/  LDG.E.128.CONSTANT R16, desc[UR4][R16.64] ;  /* 0x0000000410107981 */ /* 0x000f62000c1e9d00 */
[----:B------:R-:W-:Y:S01]  /*0790*/  @!P1 VIADD R29, R29, 0x1 ;  /* 0x000000011d1d9836 */ /* 0x000fe20000000000 */
[----:B------:R-:W-:-:S09]  /*07a0*/  LOP3.LUT R28, RZ, R26, RZ, 0x33, !PT ;  /* 0x0000001aff1c7212 */ /* 0x000fd200078e33ff */
[----:B------:R-:W-:Y:S02]  /*07b0*/  @P0 IADD3 R29, PT, PT, R29, 0x1, RZ ;  /* 0x000000011d1d0810 */ /* 0x000fe40007ffe0ff */
[----:B------:R-:W-:-:S03]  /*07c0*/  ISETP.NE.AND P0, PT, R26, RZ, PT ;  /* 0x000000ff1a00720c */ /* 0x000fc60003f05270 */
[----:B------:R-:W-:-:S05]  /*07d0*/  @!P2 IMAD.MOV R29, RZ, RZ, -R29 ;  /* 0x000000ffff1da224 */ /* 0x000fca00078e0a1d */
[----:B------:R-:W-:-:S05]  /*07e0*/  SEL R29, R28, R29, !P0 ;  /* 0x0000001d1c1d7207 */ /* 0x000fca0004000000 */
[----:B------:R-:W-:Y:S02]  /*07f0*/  IMAD R25, R0, R29, R3 ;  /* 0x0000001d00197224 */ /* 0x000fe400078e0203 */
[----:B------:R-:W0:Y:S02]  /*0800*/  I2F.RP R29, R27 ;  /* 0x0000001b001d7306 */ /* 0x000e240000209400 */
[----:B------:R-:W-:-:S06]  /*0810*/  IMAD.WIDE R24, R25, 0x4, R22 ;  /* 0x0000000419187825 */ /* 0x000fcc00078e0216 */
[----:B0-----:R-:W0:Y:S01]  /*0820*/  MUFU.RCP R29, R29 ;  /* 0x0000001d001d7308 */ /* 0x001e220000001000 */
[----:B------:R-:W-:Y:S01]  /*0830*/  IMAD.IADD R3, R2, 0x1, R3 ;  /* 0x0000000102037824 */ /* 0x000fe200078e0203 */
[----:B--2---:R0:W-:Y:S02]  /*0840*/  STG.E.128 desc[UR4][R24.64], R4 ;  /* 0x0000000418007986 */ /* 0x0041e4000c101d04 */
[----:B0-----:R-:W-:-:S04]  /*0850*/  VIADD R24, R29, 0xffffffe ;  /* 0x0ffffffe1d187836 */ /* 0x001fc80000000000 */
[----:B------:R0:W1:Y:S01]  /*0860*/  F2I.FTZ.U32.TRUNC.NTZ R25, R24 ;  /* 0x0000001800197305 */ /* 0x000062000021f000 */
[----:B------:R-:W-:Y:S01]  /*0870*/  IABS R6, R3 ;  /* 0x0000000300067213 */ /* 0x000fe20000000000 */
[----:B0-----:R-:W-:Y:S01]  /*0880*/  IMAD.MOV.U32 R24, RZ, RZ, RZ ;  /* 0x000000ffff187224 */ /* 0x001fe200078e00ff */
[----:B-1----:R-:W-:-:S05]  /*0890*/  IADD3 R29, PT, PT, RZ, -R25, RZ ;  /* 0x80000019ff1d7210 */ /* 0x002fca0007ffe0ff */
[----:B------:R-:W-:-:S04]  /*08a0*/  IMAD R29, R29, R27, RZ ;  /* 0x0000001b1d1d7224 */ /* 0x000fc800078e02ff */
[----:B------:R-:W-:-:S06]  /*08b0*/  IMAD.HI.U32 R29, R25, R29, R24 ;  /* 0x0000001d191d7227 */ /* 0x000fcc00078e0018 */
[----:B------:R-:W-:-:S05]  /*08c0*/  IMAD.HI.U32 R4, R29, R6, RZ ;  /* 0x000000061d047227 */ /* 0x000fca00078e00ff */
[----:B------:R-:W-:Y:S01]  /*08d0*/  IADD3 R5, PT, PT, -R4, RZ, RZ ;  /* 0x000000ff04057210 */ /* 0x000fe20007ffe1ff */
[----:B------:R-:W-:-:S04]  /*08e0*/  IMAD.MOV.U32 R24, RZ, RZ, R27 ;  /* 0x000000ffff187224 */ /* 0x000fc800078e001b */
[----:B------:R-:W-:-:S05]  /*08f0*/  IMAD R5, R27, R5, R6 ;  /* 0x000000051b057224 */ /* 0x000fca00078e0206 */
[----:B------:R-:W-:-:S13]  /*0900*/  ISETP.GT.U32.AND P2, PT, R24, R5, PT ;  /* 0x000000051800720c */ /* 0x000fda0003f44070 */
[----:B------:R-:W-:-:S05]  /*0910*/  @!P2 IMAD.IADD R5, R5, 0x1, -R27 ;  /* 0x000000010505a824 */ /* 0x000fca00078e0a1b */
[----:B------:R-:W-:Y:S02]  /*0920*/  ISETP.GE.U32.AND P1, PT, R5, R24, PT ;  /* 0x000000180500720c */ /* 0x000fe40003f26070 */
[----:B------:R-:W-:-:S04]  /*0930*/  LOP3.LUT R5, R3, R26, RZ, 0x3c, !PT ;  /* 0x0000001a03057212 */ /* 0x000fc800078e3cff */
[----:B------:R-:W-:Y:S02]  /*0940*/  ISETP.GE.AND P3, PT, R5, RZ, PT ;  /* 0x000000ff0500720c */ /* 0x000fe40003f66270 */
[----:B------:R-:W-:-:S05]  /*0950*/  @!P2 IADD3 R4, PT, PT, R4, 0x1, RZ ;  /* 0x000000010404a810 */ /* 0x000fca0007ffe0ff */
[----:B------:R-:W-:-:S06]  /*0960*/  @P1 VIADD R4, R4, 0x1 ;  /* 0x0000000104041836 */ /* 0x000fcc0000000000 */
[----:B------:R-:W-:-:S05]  /*0970*/  @!P3 IMAD.MOV R4, RZ, RZ, -R4 ;  /* 0x000000ffff04b224 */ /* 0x000fca00078e0a04 */
[----:B------:R-:W-:Y:S02]  /*0980*/  SEL R4, R28, R4, !P0 ;  /* 0x000000041c047207 */ /* 0x000fe40004000000 */
[----:B------:R-:W-:-:S03]  /*0990*/  IADD3 R7, PT, PT, R2, R3, RZ ;  /* 0x0000000302077210 */ /* 0x000fc60007ffe0ff */
[----:B------:R-:W-:Y:S01]  /*09a0*/  IMAD R5, R0, R4, R3 ;  /* 0x0000000400057224 */ /* 0x000fe200078e0203 */
[----:B------:R-:W-:Y:S01]  /*09b0*/  IABS R6, R7 ;  /* 0x0000000700067213 */ /* 0x000fe20000000000 */
[----:B------:R-:W-:Y:S02]  /*09c0*/  IMAD.IADD R3, R2, 0x1, R7 ;  /* 0x0000000102037824 */ /* 0x000fe400078e0207 */
[----:B------:R-:W-:-:S05]  /*09d0*/  IMAD.WIDE R4, R5, 0x4, R22 ;  /* 0x0000000405047825 */ /* 0x000fca00078e0216 */
[----:B---3--:R0:W-:Y:S02]  /*09e0*/  STG.E.128 desc[UR4][R4.64], R8 ;  /* 0x0000000804007986 */ /* 0x0081e4000c101d04 */
[----:B0-----:R-:W-:Y:S02]  /*09f0*/  MOV R4, R6 ;  /* 0x0000000600047202 */ /* 0x001fe40000000f00 */
[----:B------:R-:W-:-:S03]  /*0a00*/  IABS R6, R3 ;  /* 0x0000000300067213 */ /* 0x000fc60000000000 */
[----:B------:R-:W-:-:S04]  /*0a10*/  IMAD.HI.U32 R25, R29, R4, RZ ;  /* 0x000000041d197227 */ /* 0x000fc800078e00ff */
[----:B------:R-:W-:Y:S01]  /*0a20*/  IMAD.MOV.U32 R8, RZ, RZ, R6 ;  /* 0x000000ffff087224 */ /* 0x000fe200078e0006 */
[----:B------:R-:W-:-:S03]  /*0a30*/  IADD3 R5, PT, PT, -R25, RZ, RZ ;  /* 0x000000ff19057210 */ /* 0x000fc60007ffe1ff */
[----:B------:R-:W-:-:S04]  /*0a40*/  IMAD.HI.U32 R6, R29, R8, RZ ;  /* 0x000000081d067227 */ /* 0x000fc800078e00ff */
[----:B------:R-:W-:Y:S02]  /*0a50*/  IMAD.MOV R9, RZ, RZ, -R6 ;  /* 0x000000ffff097224 */ /* 0x000fe400078e0a06 */
[C---:B------:R-:W-:Y:S02]  /*0a60*/  IMAD R5, R27.reuse, R5, R4 ;  /* 0x000000051b057224 */ /* 0x040fe400078e0204 */
[----:B------:R-:W-:-:S03]  /*0a70*/  IMAD R9, R27, R9, R8 ;  /* 0x000000091b097224 */ /* 0x000fc600078e0208 */
[C---:B------:R-:W-:Y:S02]  /*0a80*/  ISETP.GT.U32.AND P3, PT, R24.reuse, R5, PT ;  /* 0x000000051800720c */ /* 0x040fe40003f64070 */
[----:B------:R-:W-:Y:S02]  /*0a90*/  ISETP.GT.U32.AND P5, PT, R24, R9, PT ;  /* 0x000000091800720c */ /* 0x000fe40003fa4070 */
[----:B------:R-:W-:-:S09]  /*0aa0*/  LOP3.LUT R4, R7, R26, RZ, 0x3c, !PT ;  /* 0x0000001a07047212 */ /* 0x000fd200078e3cff */
[----:B------:R-:W-:Y:S02]  /*0ab0*/  @!P3 IADD3 R5, PT, PT, R5, -R27, RZ ;  /* 0x8000001b0505b210 */ /* 0x000fe40007ffe0ff */
[----:B------:R-:W-:Y:S02]  /*0ac0*/  @!P5 IMAD.IADD R9, R9, 0x1, -R27 ;  /* 0x000000010909d824 */ /* 0x000fe400078e0a1b */
[----:B------:R-:W-:Y:S02]  /*0ad0*/  ISETP.GE.U32.AND P1, PT, R5, R24, PT ;  /* 0x000000180500720c */ /* 0x000fe40003f26070 */
[----:B------:R-:W-:Y:S02]  /*0ae0*/  LOP3.LUT R5, R3, R26, RZ, 0x3c, !PT ;  /* 0x0000001a03057212 */ /* 0x000fe400078e3cff */
[----:B------:R-:W-:Y:S02]  /*0af0*/  ISETP.GE.U32.AND P2, PT, R9, R24, PT ;  /* 0x000000180900720c */ /* 0x000fe40003f46070 */
[----:B------:R-:W-:-:S02]  /*0b00*/  ISETP.GE.AND P4, PT, R4, RZ, PT ;  /* 0x000000ff0400720c */ /* 0x000fc40003f86270 */
[----:B------:R-:W-:Y:S01]  /*0b10*/  ISETP.GE.AND P6, PT, R5, RZ, PT ;  /* 0x000000ff0500720c */ /* 0x000fe20003fc6270 */
[----:B------:R-:W-:Y:S01]  /*0b20*/  @!P5 VIADD R6, R6, 0x1 ;  /* 0x000000010606d836 */ /* 0x000fe20000000000 */
[----:B------:R-:W-:-:S04]  /*0b30*/  @!P3 IADD3 R25, PT, PT, R25, 0x1, RZ ;  /* 0x000000011919b810 */ /* 0x000fc80007ffe0ff */
[----:B------:R-:W-:-:S03]  /*0b40*/  @P1 IADD3 R25, PT, PT, R25, 0x1, RZ ;  /* 0x0000000119191810 */ /* 0x000fc60007ffe0ff */
[----:B------:R-:W-:Y:S02]  /*0b50*/  @P2 VIADD R6, R6, 0x1 ;  /* 0x0000000106062836 */ /* 0x000fe40000000000 */
[----:B------:R-:W-:Y:S02]  /*0b60*/  @!P4 IADD3 R25, PT, PT, -R25, RZ, RZ ;  /* 0x000000ff1919c210 */ /* 0x000fe40007ffe1ff */
[----:B------:R-:W-:Y:S02]  /*0b70*/  @!P6 IMAD.MOV R6, RZ, RZ, -R6 ;  /* 0x000000ffff06e224 */ /* 0x000fe400078e0a06 */
[----:B------:R-:W-:-:S03]  /*0b80*/  SEL R25, R28, R25, !P0 ;  /* 0x000000191c197207 */ /* 0x000fc60004000000 */
[----:B------:R-:W-:Y:S02]  /*0b90*/  SEL R6, R28, R6, !P0 ;  /* 0x000000061c067207 */ /* 0x000fe40004000000 */
[----:B------:R-:W-:-:S03]  /*0ba0*/  IMAD R5, R0, R25, R7 ;  /* 0x0000001900057224 */ /* 0x000fc600078e0207 */
[----:B------:R-:W-:Y:S02]  /*0bb0*/  IMAD R7, R0, R6, R3 ;  /* 0x0000000600077224 */ /* 0x000fe400078e0203 */
[----:B------:R-:W-:-:S04]  /*0bc0*/  IMAD.WIDE R4, R5, 0x4, R22 ;  /* 0x0000000405047825 */ /* 0x000fc800078e0216 */
[----:B------:R-:W-:Y:S01]  /*0bd0*/  IMAD.WIDE R6, R7, 0x4, R22 ;  /* 0x0000000407067825 */ /* 0x000fe200078e0216 */
[----:B----4-:R0:W-:Y:S01]  /*0be0*/  STG.E.128 desc[UR4][R4.64], R12 ;  /* 0x0000000c04007986 */ /* 0x0101e2000c101d04 */
[----:B------:R-:W-:-:S03]  /*0bf0*/  IADD3 R3, PT, PT, R2, R3, RZ ;  /* 0x0000000302037210 */ /* 0x000fc60007ffe0ff */
[----:B-----5:R0:W-:Y:S01]  /*0c00*/  STG.E.128 desc[UR4][R6.64], R16 ;  /* 0x0000001006007986 */ /* 0x0201e2000c101d04 */
[----:B------:R-:W-:-:S13]  /*0c10*/  ISETP.GE.AND P0, PT, R3, UR6, PT ;  /* 0x0000000603007c0c */ /* 0x000fda000bf06270 */
[----:B------:R-:W-:Y:S05]  /*0c20*/  @!P0 BRA `(.L_x_3) ;  /* 0xfffffff800908947 */ /* 0x000fea000383ffff */
[----:B------:R-:W-:Y:S05]  /*0c30*/  EXIT ;  /* 0x000000000000794d */ /* 0x000fea0003800000 */
.L_x_4:
[----:B------:R-:W-:-:S00]  /*0c40*/  BRA `(.L_x_4) ;  /* 0xfffffffc00fc7947 */ /* 0x000fc0000383ffff */
[----:B------:R-:W-:-:S00]  /*0c50*/  NOP ;  /* 0x0000000000007918 */ /* 0x000fc00000000000 */
        /* <DEDUP_REMOVED lines=10> */
.L_x_10:


//--------------------- .text._Z13pad2D_kernel4PKfiPfii --------------------------
	.section	.text._Z13pad2D_kernel4PKfiPfii,"ax",@progbits
	.align	128
        .global         _Z13pad2D_kernel4PKfiPfii
        .type           _Z13pad2D_kernel4PKfiPfii,@function
        .size           _Z13pad2D_kernel4PKfiPfii,(.L_x_11 - _Z13pad2D_kernel4PKfiPfii)
        .other          _Z13pad2D_kernel4PKfiPfii,@"STO_CUDA_ENTRY STV_DEFAULT"
_Z13pad2D_kernel4PKfiPfii:
.text._Z13pad2D_kernel4PKfiPfii:
[----:B------:R-:W-:Y:S01]  /*0000*/  LDC R1, c[0x0][0x37c] ;  /* 0x0000df00ff017b82 */ /* 0x000fe20000000800 */
[----:B------:R-:W0:Y:S07]  /*0010*/  S2R R3, SR_TID.X ;  /* 0x0000000000037919 */ /* 0x000e2e0000002100 */
[----:B------:R-:W0:Y:S01]  /*0020*/  S2UR UR4, SR_CTAID.X ;  /* 0x00000000000479c3 */ /* 0x000e220000002500 */
[----:B------:R-:W1:Y:S07]  /*0030*/  LDCU UR6, c[0x0][0x39c] ;  /* 0x00007380ff0677ac */ /* 0x000e6e0008000800 */
[----:B------:R-:W0:Y:S01]  /*0040*/  LDC R2, c[0x0][0x360] ;  /* 0x0000d800ff027b82 */ /* 0x000e220000000800 */
[----:B------:R-:W2:Y:S01]  /*0050*/  LDCU UR5, c[0x0][0x370] ;  /* 0x00006e00ff0577ac */ /* 0x000ea20008000800 */
[----:B0-----:R-:W-:-:S04]  /*0060*/  IMAD R0, R2, UR4, R3 ;  /* 0x0000000402007c24 */ /* 0x001fc8000f8e0203 */
[----:B------:R-:W-:Y:S02]  /*0070*/  IMAD.SHL.U32 R29, R0, 0x4, RZ ;  /* 0x00000004001d7824 */ /* 0x000fe400078e00ff */
[----:B--2---:R-:W-:-:S03]  /*0080*/  IMAD R0, R2, UR5, RZ ;  /* 0x0000000502007c24 */ /* 0x004fc6000f8e02ff */
[----:B-1----:R-:W-:-:S13]  /*0090*/  ISETP.GE.AND P0, PT, R29, UR6, PT ;  /* 0x000000061d007c0c */ /* 0x002fda000bf06270 */
[----:B------:R-:W-:Y:S05]  /*00a0*/  @P0 EXIT ;  /* 0x000000000000094d */ /* 0x000fea0003800000 */
[----:B------:R-:W-:Y:S01]  /*00b0*/  IMAD.SHL.U32 R0, R0, 0x4, RZ ;  /* 0x0000000400007824 */ /* 0x000fe200078e00ff */
[----:B------:R-:W0:Y:S01]  /*00c0*/  LDCU.64 UR4, c[0x0][0x358] ;  /* 0x00006b00ff0477ac */ /* 0x000e220008000a00 */
[----:B------:R-:W-:Y:S02]  /*00d0*/  BSSY.RECONVERGENT B0, `(.L_x_5) ;  /* 0x000004b000007945 */ /* 0x000fe40003800200 */
[----:B------:R-:W1:Y:S01]  /*00e0*/  I2F.U32.RP R6, R0 ;  /* 0x0000000000067306 */ /* 0x000e620000209000 */
[C---:B------:R-:W-:Y:S01]  /*00f0*/  VIADDMNMX R5, R0.reuse, R29, UR6, !PT ;  /* 0x0000000600057e46 */ /* 0x040fe2000f80011d */
[----:B------:R-:W-:Y:S01]  /*0100*/  IMAD.MOV R7, RZ, RZ, -R0 ;  /* 0x000000ffff077224 */ /* 0x000fe200078e0a00 */
[----:B------:R-:W-:-:S03]  /*0110*/  ISETP.NE.U32.AND P2, PT, R0, RZ, PT ;  /* 0x000000ff0000720c */ /* 0x000fc60003f45070 */
[----:B------:R-:W-:-:S05]  /*0120*/  IMAD.IADD R4, R5, 0x1, -R0 ;  /* 0x0000000105047824 */ /* 0x000fca00078e0a00 */
[----:B------:R-:W-:Y:S01]  /*0130*/  ISETP.NE.AND P0, PT, R4, R29, PT ;  /* 0x0000001d0400720c */ /* 0x000fe20003f05270 */
[----:B-1----:R-:W1:Y:S03]  /*0140*/  MUFU.RCP R6, R6 ;  /* 0x0000000600067308 */ /* 0x002e660000001000 */
[----:B------:R-:W-:Y:S02]  /*0150*/  SEL R5, RZ, 0x1, !P0 ;  /* 0x00000001ff057807 */ /* 0x000fe40004000000 */
[----:B-1----:R-:W-:-:S04]  /*0160*/  IADD3 R2, PT, PT, R6, 0xffffffe, RZ ;  /* 0x0ffffffe06027810 */ /* 0x002fc80007ffe0ff */
[----:B------:R1:W2:Y:S02]  /*0170*/  F2I.FTZ.U32.TRUNC.NTZ R3, R2 ;  /* 0x0000000200037305 */ /* 0x0002a4000021f000 */
[----:B-1----:R-:W-:Y:S02]  /*0180*/  HFMA2 R2, -RZ, RZ, 0, 0 ;  /* 0x00000000ff027431 */ /* 0x002fe400000001ff */
[----:B--2---:R-:W-:-:S04]  /*0190*/  IMAD R7, R7, R3, RZ ;  /* 0x0000000307077224 */ /* 0x004fc800078e02ff */
[----:B------:R-:W-:Y:S01]  /*01a0*/  IMAD.HI.U32 R6, R3, R7, R2 ;  /* 0x0000000703067227 */ /* 0x000fe200078e0002 */
[----:B------:R-:W-:-:S05]  /*01b0*/  IADD3 R3, PT, PT, R4, -R29, -R5 ;  /* 0x8000001d04037210 */ /* 0x000fca0007ffe805 */
[----:B------:R-:W-:-:S04]  /*01c0*/  IMAD.HI.U32 R6, R6, R3, RZ ;  /* 0x0000000306067227 */ /* 0x000fc800078e00ff */
[----:B------:R-:W-:-:S04]  /*01d0*/  IMAD.MOV R2, RZ, RZ, -R6 ;  /* 0x000000ffff027224 */ /* 0x000fc800078e0a06 */
[----:B------:R-:W-:-:S05]  /*01e0*/  IMAD R3, R0, R2, R3 ;  /* 0x0000000200037224 */ /* 0x000fca00078e0203 */
[----:B------:R-:W-:-:S13]  /*01f0*/  ISETP.GE.U32.AND P0, PT, R3, R0, PT ;  /* 0x000000000300720c */ /* 0x000fda0003f06070 */
[----:B------:R-:W-:Y:S01]  /*0200*/  @P0 IMAD.IADD R3, R3, 0x1, -R0 ;  /* 0x0000000103030824 */ /* 0x000fe200078e0a00 */
[----:B------:R-:W-:-:S04]  /*0210*/  @P0 IADD3 R6, PT, PT, R6, 0x1, RZ ;  /* 0x0000000106060810 */ /* 0x000fc80007ffe0ff */
[----:B------:R-:W-:-:S13]  /*0220*/  ISETP.GE.U32.AND P1, PT, R3, R0, PT ;  /* 0x000000000300720c */ /* 0x000fda0003f26070 */
[----:B------:R-:W-:Y:S01]  /*0230*/  @P1 VIADD R6, R6, 0x1 ;  /* 0x0000000106061836 */ /* 0x000fe20000000000 */
[----:B------:R-:W-:-:S05]  /*0240*/  @!P2 LOP3.LUT R6, RZ, R0, RZ, 0x33, !PT ;  /* 0x00000000ff06a212 */ /* 0x000fca00078e33ff */
[----:B------:R-:W-:-:S05]  /*0250*/  IMAD.IADD R4, R5, 0x1, R6 ;  /* 0x0000000105047824 */ /* 0x000fca00078e0206 */
[C---:B------:R-:W-:Y:S02]  /*0260*/  LOP3.LUT R2, R4.reuse, 0x3, RZ, 0xc0, !PT ;  /* 0x0000000304027812 */ /* 0x040fe400078ec0ff */
[----:B------:R-:W-:Y:S02]  /*0270*/  ISETP.GE.U32.AND P0, PT, R4, 0x3, PT ;  /* 0x000000030400780c */ /* 0x000fe40003f06070 */
[----:B------:R-:W-:-:S13]  /*0280*/  ISETP.NE.AND P1, PT, R2, 0x3, PT ;  /* 0x000000030200780c */ /* 0x000fda0003f25270 */
[----:B0-----:R-:W-:Y:S05]  /*0290*/  @!P1 BRA `(.L_x_6) ;  /* 0x0000000000b89947 */ /* 0x001fea0003800000 */
[----:B------:R-:W0:Y:S01]  /*02a0*/  LDC R13, c[0x0][0x388] ;  /* 0x0000e200ff0d7b82 */ /* 0x000e220000000800 */
[----:B------:R-:W1:Y:S01]  /*02b0*/  LDCU UR6, c[0x0][0x398] ;  /* 0x00007300ff0677ac */ /* 0x000e620008000800 */
[----:B------:R-:W-:-:S05]  /*02c0*/  VIADD R4, R4, 0x1 ;  /* 0x0000000104047836 */ /* 0x000fca0000000000 */
[----:B------:R-:W-:Y:S01]  /*02d0*/  LOP3.LUT R15, R4, 0x3, RZ, 0xc0, !PT ;  /* 0x00000003040f7812 */ /* 0x000fe200078ec0ff */
[----:B------:R-:W2:Y:S01]  /*02e0*/  LDC R12, c[0x0][0x388] ;  /* 0x0000e200ff0c7b82 */ /* 0x000ea20000000800 */
[----:B------:R-:W-:-:S03]  /*02f0*/  MOV R4, RZ ;  /* 0x000000ff00047202 */ /* 0x000fc60000000f00 */
[----:B------:R-:W-:-:S04]  /*0300*/  IMAD.MOV R15, RZ, RZ, -R15 ;  /* 0x000000ffff0f7224 */ /* 0x000fc800078e0a0f */
[----:B------:R-:W3:Y:S01]  /*0310*/  LDC.64 R2, c[0x0][0x380] ;  /* 0x0000e000ff027b82 */ /* 0x000ee20000000a00 */
[----:B0-----:R-:W-:-:S07]  /*0320*/  IABS R10, R13 ;  /* 0x0000000d000a7213 */ /* 0x001fce0000000000 */
[----:B------:R-:W0:Y:S01]  /*0330*/  LDC.64 R8, c[0x0][0x390] ;  /* 0x0000e400ff087b82 */ /* 0x000e220000000a00 */
[C---:B------:R-:W-:Y:S01]  /*0340*/  ISETP.NE.AND P2, PT, R13.reuse, RZ, PT ;  /* 0x000000ff0d00720c */ /* 0x040fe20003f45270 */
[----:B------:R-:W4:Y:S01]  /*0350*/  I2F.RP R6, R10 ;  /* 0x0000000a00067306 */ /* 0x000f220000209400 */
[----:B-1----:R-:W-:Y:S02]  /*0360*/  IADD3 R14, PT, PT, -R13, UR6, RZ ;  /* 0x000000060d0e7c10 */ /* 0x002fe4000fffe1ff */
[----:B------:R-:W-:-:S05]  /*0370*/  LOP3.LUT R13, RZ, R13, RZ, 0x33, !PT ;  /* 0x0000000dff0d7212 */ /* 0x000fca00078e33ff */
[----:B----4-:R-:W1:Y:S02]  /*0380*/  MUFU.RCP R6, R6 ;  /* 0x0000000600067308 */ /* 0x010e640000001000 */
[----:B-1----:R-:W-:-:S06]  /*0390*/  IADD3 R5, PT, PT, R6, 0xffffffe, RZ ;  /* 0x0ffffffe06057810 */ /* 0x002fcc0007ffe0ff */
[----:B------:R-:W1:Y:S02]  /*03a0*/  F2I.FTZ.U32.TRUNC.NTZ R5, R5 ;  /* 0x0000000500057305 */ /* 0x000e64000021f000 */
[----:B-1----:R-:W-:-:S04]  /*03b0*/  IMAD.MOV R11, RZ, RZ, -R5 ;  /* 0x000000ffff0b7224 */ /* 0x002fc800078e0a05 */
[----:B------:R-:W-:-:S04]  /*03c0*/  IMAD R11, R11, R10, RZ ;  /* 0x0000000a0b0b7224 */ /* 0x000fc800078e02ff */
[----:B0-23--:R-:W-:-:S07]  /*03d0*/  IMAD.HI.U32 R11, R5, R11, R4 ;  /* 0x0000000b050b7227 */ /* 0x00dfce00078e0004 */
.L_x_7:
[----:B0-----:R-:W-:-:S06]  /*03e0*/  IMAD.WIDE R4, R29, 0x4, R2 ;  /* 0x000000041d047825 */ /* 0x001fcc00078e0202 */
[----:B------:R-:W2:Y:S01]  /*03f0*/  LDG.E.128.CONSTANT R4, desc[UR4][R4.64] ;  /* 0x0000000404047981 */ /* 0x000ea2000c1e9d00 */
[----:B------:R-:W-:Y:S01]  /*0400*/  IABS R18, R29 ;  /* 0x0000001d00127213 */ /* 0x000fe20000000000 */
[----:B------:R-:W-:Y:S01]  /*0410*/  VIADD R15, R15, 0x1 ;  /* 0x000000010f0f7836 */ /* 0x000fe20000000000 */
[----:B------:R-:W-:-:S03]  /*0420*/  IABS R20, R12 ;  /* 0x0000000c00147213 */ /* 0x000fc60000000000 */
[----:B------:R-:W-:-:S04]  /*0430*/  IMAD.HI.U32 R16, R11, R18, RZ ;  /* 0x000000120b107227 */ /* 0x000fc800078e00ff */
[----:B------:R-:W-:-:S04]  /*0440*/  IMAD.MOV R17, RZ, RZ, -R16 ;  /* 0x000000ffff117224 */ /* 0x000fc800078e0a10 */
[----:B------:R-:W-:-:S05]  /*0450*/  IMAD R17, R20, R17, R18 ;  /* 0x0000001114117224 */ /* 0x000fca00078e0212 */
[----:B------:R-:W-:-:S13]  /*0460*/  ISETP.GT.U32.AND P3, PT, R10, R17, PT ;  /* 0x000000110a00720c */ /* 0x000fda0003f64070 */
[----:B------:R-:W-:Y:S01]  /*0470*/  @!P3 IADD3 R17, PT, PT, R17, -R20, RZ ;  /* 0x800000141111b210 */ /* 0x000fe20007ffe0ff */
[----:B------:R-:W-:-:S03]  /*0480*/  @!P3 VIADD R16, R16, 0x1 ;  /* 0x000000011010b836 */ /* 0x000fc60000000000 */
[----:B------:R-:W-:Y:S02]  /*0490*/  ISETP.GE.U32.AND P1, PT, R17, R10, PT ;  /* 0x0000000a1100720c */ /* 0x000fe40003f26070 */
[----:B------:R-:W-:-:S04]  /*04a0*/  LOP3.LUT R17, R29, R12, RZ, 0x3c, !PT ;  /* 0x0000000c1d117212 */ /* 0x000fc800078e3cff */
[----:B------:R-:W-:-:S07]  /*04b0*/  ISETP.GE.AND P4, PT, R17, RZ, PT ;  /* 0x000000ff1100720c */ /* 0x000fce0003f86270 */
[----:B------:R-:W-:Y:S01]  /*04c0*/  @P1 VIADD R16, R16, 0x1 ;  /* 0x0000000110101836 */ /* 0x000fe20000000000 */
[----:B------:R-:W-:-:S05]  /*04d0*/  ISETP.NE.AND P1, PT, R15, RZ, PT ;  /* 0x000000ff0f00720c */ /* 0x000fca0003f25270 */
[----:B------:R-:W-:-:S04]  /*04e0*/  @!P4 IADD3 R16, PT, PT, -R16, RZ, RZ ;  /* 0x000000ff1010c210 */ /* 0x000fc80007ffe1ff */
[----:B------:R-:W-:-:S05]  /*04f0*/  SEL R16, R13, R16, !P2 ;  /* 0x000000100d107207 */ /* 0x000fca0005000000 */
[--C-:B------:R-:W-:Y:S02]  /*0500*/  IMAD R17, R14, R16, R29.reuse ;  /* 0x000000100e117224 */ /* 0x100fe400078e021d */
[----:B------:R-:W-:Y:S02]  /*0510*/  IMAD.IADD R29, R0, 0x1, R29 ;  /* 0x00000001001d7824 */ /* 0x000fe400078e021d */
[----:B------:R-:W-:-:S05]  /*0520*/  IMAD.WIDE R16, R17, 0x4, R8 ;  /* 0x0000000411107825 */ /* 0x000fca00078e0208 */
[----:B--2---:R0:W-:Y:S04]  /*0530*/  STG.E desc[UR4][R16.64], R4 ;  /* 0x0000000410007986 */ /* 0x0041e8000c101904 */
[----:B------:R0:W-:Y:S04]  /*0540*/  STG.E desc[UR4][R16.64+0x4], R5 ;  /* 0x0000040510007986 */ /* 0x0001e8000c101904 */
[----:B------:R0:W-:Y:S04]  /*0550*/  STG.E desc[UR4][R16.64+0x8], R6 ;  /* 0x0000080610007986 */ /* 0x0001e8000c101904 */
[----:B------:R0:W-:Y:S01]  /*0560*/  STG.E desc[UR4][R16.64+0xc], R7 ;  /* 0x00000c0710007986 */ /* 0x0001e2000c101904 */
[----:B------:R-:W-:Y:S05]  /*0570*/  @P1 BRA `(.L_x_7) ;  /* 0xfffffffc00981947 */ /* 0x000fea000383ffff */
.L_x_6:
[----:B------:R-:W-:Y:S05]  /*0580*/  BSYNC.RECONVERGENT B0 ;  /* 0x0000000000007941 */ /* 0x000fea0003800200 */
.L_x_5:
[----:B------:R-:W-:Y:S05]  /*0590*/  @!P0 EXIT ;  /* 0x000000000000894d */ /* 0x000fea0003800000 */
[----:B------:R-:W1:Y:S01]  /*05a0*/  LDC R2, c[0x0][0x388] ;  /* 0x0000e200ff027b82 */ /* 0x000e620000000800 */
[----:B------:R-:W2:Y:S01]  /*05b0*/  LDCU UR6, c[0x0][0x398] ;  /* 0x00007300ff0677ac */ /* 0x000ea20008000800 */
[----:B------:R-:W3:Y:S06]  /*05c0*/  LDCU UR7, c[0x0][0x39c] ;  /* 0x00007380ff0777ac */ /* 0x000eec0008000800 */
[----:B------:R-:W4:Y:S08]  /*05d0*/  LDC R20, c[0x0][0x388] ;  /* 0x0000e200ff147b82 */ /* 0x000f300000000800 */
[----:B------:R-:W0:Y:S01]  /*05e0*/  LDC.64 R22, c[0x0][0x380] ;  /* 0x0000e000ff167b82 */ /* 0x000e220000000a00 */
[----:B-1----:R-:W-:-:S07]  /*05f0*/  IABS R3, R2 ;  /* 0x0000000200037213 */ /* 0x002fce0000000000 */
[----:B------:R-:W1:Y:S01]  /*0600*/  LDC.64 R24, c[0x0][0x390] ;  /* 0x0000e400ff187b82 */ /* 0x000e620000000a00 */
[----:B------:R-:W5:Y:S08]  /*0610*/  I2F.RP R2, R3 ;  /* 0x0000000300027306 */ /* 0x000f700000209400 */
[----:B-----5:R-:W0:Y:S02]  /*0620*/  MUFU.RCP R2, R2 ;  /* 0x0000000200027308 */ /* 0x020e240000001000 */
[----:B0-----:R-:W-:-:S06]  /*0630*/  IADD3 R4, PT, PT, R2, 0xffffffe, RZ ;  /* 0x0ffffffe02047810 */ /* 0x001fcc0007ffe0ff */
[----:B------:R0:W5:Y:S02]  /*0640*/  F2I.FTZ.U32.TRUNC.NTZ R5, R4 ;  /* 0x0000000400057305 */ /* 0x000164000021f000 */
[----:B0-----:R-:W-:Y:S02]  /*0650*/  IMAD.MOV.U32 R4, RZ, RZ, RZ ;  /* 0x000000ffff047224 */ /* 0x001fe400078e00ff */
[----:B-----5:R-:W-:-:S04]  /*0660*/  IMAD.MOV R6, RZ, RZ, -R5 ;  /* 0x000000ffff067224 */ /* 0x020fc800078e0a05 */
[----:B------:R-:W-:-:S04]  /*0670*/  IMAD R7, R6, R3, RZ ;  /* 0x0000000306077224 */ /* 0x000fc800078e02ff */
[----:B-1234-:R-:W-:-:S07]  /*0680*/  IMAD.HI.U32 R2, R5, R7, R4 ;  /* 0x0000000705027227 */ /* 0x01efce00078e0004 */
.L_x_8:
[----:B0-----:R-:W-:-:S05]  /*0690*/  IMAD.WIDE R12, R29, 0x4, R22 ;  /* 0x000000041d0c7825 */ /* 0x001fca00078e0216 */
[----:B------:R0:W2:Y:S01]  /*06a0*/  LDG.E.128.CONSTANT R4, desc[UR4][R12.64] ;  /* 0x000000040c047981 */ /* 0x0000a2000c1e9d00 */
[----:B------:R-:W-:Y:S02]  /*06b0*/  IABS R15, R20 ;  /* 0x00000014000f7213 */ /* 0x000fe40000000000 */
[-C--:B------:R-:W-:Y:S02]  /*06c0*/  IABS R14, R29.reuse ;  /* 0x0000001d000e7213 */ /* 0x080fe40000000000 */
[----:B------:R-:W1:Y:S01]  /*06d0*/  I2F.RP R16, R15 ;  /* 0x0000000f00107306 */ /* 0x000e620000209400 */
[----:B------:R-:W-:Y:S02]  /*06e0*/  IADD3 R11, PT, PT, R0, R29, RZ ;  /* 0x0000001d000b7210 */ /* 0x000fe40007ffe0ff */
[----:B------:R-:W-:Y:S01]  /*06f0*/  IMAD.HI.U32 R10, R2, R14, RZ ;  /* 0x0000000e020a7227 */ /* 0x000fe200078e00ff */
[----:B------:R-:W-:-:S03]  /*0700*/  LOP3.LUT R26, RZ, R20, RZ, 0x33, !PT ;  /* 0x00000014ff1a7212 */ /* 0x000fc600078e33ff */
[----:B------:R-:W-:Y:S02]  /*0710*/  IMAD.MOV R2, RZ, RZ, -R10 ;  /* 0x000000ffff027224 */ /* 0x000fe400078e0a0a */
[----:B0-----:R-:W-:-:S04]  /*0720*/  IMAD.WIDE R12, R0, 0x4, R12 ;  /* 0x00000004000c7825 */ /* 0x001fc800078e020c */
[----:B------:R-:W-:Y:S01]  /*0730*/  IMAD R14, R15, R2, R14 ;  /* 0x000000020f0e7224 */ /* 0x000fe200078e020e */
[----:B-1----:R-:W0:Y:S04]  /*0740*/  MUFU.RCP R16, R16 ;  /* 0x0000001000107308 */ /* 0x002e280000001000 */
[----:B------:R-:W-:-:S13]  /*0750*/  ISETP.GT.U32.AND P1, PT, R3, R14, PT ;  /* 0x0000000e0300720c */ /* 0x000fda0003f24070 */
[----:B------:R-:W-:Y:S01]  /*0760*/  @!P1 IADD3 R14, PT, PT, R14, -R15, RZ ;  /* 0x8000000f0e0e9210 */ /* 0x000fe20007ffe0ff */
[----:B------:R-:W-:Y:S01]  /*0770*/  @!P1 VIADD R10, R10, 0x1 ;  /* 0x000000010a0a9836 */ /* 0x000fe20000000000 */
[----:B0-----:R-:W-:Y:S02]  /*0780*/  IADD3 R8, PT, PT, R16, 0xffffffe, RZ ;  /* 0x0ffffffe10087810 */ /* 0x001fe40007ffe0ff */
[----:B------:R-:W-:Y:S02]  /*0790*/  IABS R16, R11 ;  /* 0x0000000b00107213 */ /* 0x000fe40000000000 */
[----:B------:R0:W1:Y:S01]  /*07a0*/  F2I.FTZ.U32.TRUNC.NTZ R9, R8 ;  /* 0x0000000800097305 */ /* 0x000062000021f000 */
[----:B------:R-:W-:Y:S02]  /*07b0*/  ISETP.GE.U32.AND P0, PT, R14, R3, PT ;  /* 0x000000030e00720c */ /* 0x000fe40003f06070 */
[----:B------:R-:W-:Y:S01]  /*07c0*/  MOV R3, R15 ;  /* 0x0000000f00037202 */ /* 0x000fe20000000f00 */
[----:B0-----:R-:W-:-:S10]  /*07d0*/  IMAD.MOV.U32 R8, RZ, RZ, RZ ;  /* 0x000000ffff087224 */ /* 0x001fd400078e00ff */
[----:B------:R-:W-:Y:S02]  /*07e0*/  @P0 VIADD R10, R10, 0x1 ;  /* 0x000000010a0a0836 */ /* 0x000fe40000000000 */
[----:B-1----:R-:W-:-:S04]  /*07f0*/  IMAD.MOV R18, RZ, RZ, -R9 ;  /* 0x000000ffff127224 */ /* 0x002fc800078e0a09 */
[----:B------:R-:W-:-:S04]  /*0800*/  IMAD R17, R18, R15, RZ ;  /* 0x0000000f12117224 */ /* 0x000fc800078e02ff */
[----:B------:R-:W-:-:S04]  /*0810*/  IMAD.HI.U32 R2, R9, R17, R8 ;  /* 0x0000001109027227 */ /* 0x000fc800078e0008 */
[----:B------:R-:W-:Y:S02]  /*0820*/  IMAD.IADD R17, R0, 0x1, R11 ;  /* 0x0000000100117824 */ /* 0x000fe400078e020b */
[----:B------:R-:W-:-:S03]  /*0830*/  IMAD.HI.U32 R9, R2, R16, RZ ;  /* 0x0000001002097227 */ /* 0x000fc600078e00ff */
[----:B------:R-:W-:Y:S01]  /*0840*/  IABS R19, R17 ;  /* 0x0000001100137213 */ /* 0x000fe20000000000 */
[----:B------:R-:W-:-:S04]  /*0850*/  IMAD.MOV R18, RZ, RZ, -R9 ;  /* 0x000000ffff127224 */ /* 0x000fc800078e0a09 */
[----:B------:R-:W-:-:S04]  /*0860*/  IMAD.HI.U32 R8, R2, R19, RZ ;  /* 0x0000001302087227 */ /* 0x000fc800078e00ff */
[----:B------:R-:W-:Y:S01]  /*0870*/  IMAD R14, R15, R18, R16 ;  /* 0x000000120f0e7224 */ /* 0x000fe200078e0210 */
[----:B------:R-:W-:Y:S01]  /*0880*/  LOP3.LUT R18, R29, R20, RZ, 0x3c, !PT ;  /* 0x000000141d127212 */ /* 0x000fe200078e3cff */
[----:B------:R-:W-:-:S03]  /*0890*/  IMAD.MOV R16, RZ, RZ, -R8 ;  /* 0x000000ffff107224 */ /* 0x000fc600078e0a08 */
[----:B------:R-:W-:Y:S01]  /*08a0*/  ISETP.GT.U32.AND P5, PT, R3, R14, PT ;  /* 0x0000000e0300720c */ /* 0x000fe20003fa4070 */
[----:B------:R-:W-:Y:S01]  /*08b0*/  IMAD R16, R15, R16, R19 ;  /* 0x000000100f107224 */ /* 0x000fe200078e0213 */
[----:B------:R-:W-:-:S04]  /*08c0*/  ISETP.GE.AND P3, PT, R18, RZ, PT ;  /* 0x000000ff1200720c */ /* 0x000fc80003f66270 */
[----:B------:R-:W-:-:S07]  /*08d0*/  ISETP.GT.U32.AND P2, PT, R3, R16, PT ;  /* 0x000000100300720c */ /* 0x000fce0003f44070 */
[----:B------:R-:W-:Y:S02]  /*08e0*/  @!P5 IADD3 R14, PT, PT, R14, -R15, RZ ;  /* 0x8000000f0e0ed210 */ /* 0x000fe40007ffe0ff */
[----:B------:R-:W-:Y:S02]  /*08f0*/  @!P5 IADD3 R9, PT, PT, R9, 0x1, RZ ;  /* 0x000000010909d810 */ /* 0x000fe40007ffe0ff */
[----:B------:R-:W-:Y:S02]  /*0900*/  ISETP.GE.U32.AND P4, PT, R14, R3, PT ;  /* 0x000000030e00720c */ /* 0x000fe40003f86070 */
[----:B------:R-:W-:Y:S01]  /*0910*/  LOP3.LUT R14, R11, R20, RZ, 0x3c, !PT ;  /* 0x000000140b0e7212 */ /* 0x000fe200078e3cff */
[----:B------:R-:W-:Y:S01]  /*0920*/  @!P2 VIADD R8, R8, 0x1 ;  /* 0x000000010808a836 */ /* 0x000fe20000000000 */
[----:B------:R-:W-:Y:S02]  /*0930*/  @!P2 IADD3 R16, PT, PT, R16, -R15, RZ ;  /* 0x8000000f1010a210 */ /* 0x000fe40007ffe0ff */
[----:B------:R-:W-:-:S02]  /*0940*/  ISETP.GE.AND P0, PT, R14, RZ, PT ;  /* 0x000000ff0e00720c */ /* 0x000fc40003f06270 */
[----:B------:R-:W-:Y:S02]  /*0950*/  ISETP.GE.U32.AND P1, PT, R16, R3, PT ;  /* 0x000000031000720c */ /* 0x000fe40003f26070 */
[----:B------:R-:W-:Y:S02]  /*0960*/  LOP3.LUT R14, R17, R20, RZ, 0x3c, !PT ;  /* 0x00000014110e7212 */ /* 0x000fe400078e3cff */
[----:B------:R-:W-:Y:S01]  /*0970*/  @!P3 IADD3 R10, PT, PT, -R10, RZ, RZ ;  /* 0x000000ff0a0ab210 */ /* 0x000fe20007ffe1ff */
[----:B------:R-:W-:Y:S01]  /*0980*/  @P4 VIADD R9, R9, 0x1 ;  /* 0x0000000109094836 */ /* 0x000fe20000000000 */
[----:B------:R-:W-:Y:S02]  /*0990*/  ISETP.GE.AND P3, PT, R14, RZ, PT ;  /* 0x000000ff0e00720c */ /* 0x000fe40003f66270 */
[----:B------:R-:W-:-:S03]  /*09a0*/  ISETP.NE.AND P5, PT, R20, RZ, PT ;  /* 0x000000ff1400720c */ /* 0x000fc60003fa5270 */
[----:B------:R-:W-:Y:S01]  /*09b0*/  @!P0 IMAD.MOV R9, RZ, RZ, -R9 ;  /* 0x000000ffff098224 */ /* 0x000fe200078e0a09 */
[----:B------:R-:W-:Y:S02]  /*09c0*/  SEL R10, R26, R10, !P5 ;  /* 0x0000000a1a0a7207 */ /* 0x000fe40006800000 */
[----:B------:R-:W-:Y:S02]  /*09d0*/  @P1 IADD3 R8, PT, PT, R8, 0x1, RZ ;  /* 0x0000000108081810 */ /* 0x000fe40007ffe0ff */
[----:B------:R-:W-:Y:S02]  /*09e0*/  SEL R21, R26, R9, !P5 ;  /* 0x000000091a157207 */ /* 0x000fe40006800000 */
[----:B------:R-:W-:Y:S02]  /*09f0*/  MOV R9, R8 ;  /* 0x0000000800097202 */ /* 0x000fe40000000f00 */
[----:B------:R-:W-:-:S03]  /*0a00*/  IADD3 R14, PT, PT, -R10, RZ, RZ ;  /* 0x000000ff0a0e7210 */ /* 0x000fc60007ffe1ff */
[----:B------:R-:W-:Y:S02]  /*0a10*/  @!P3 IMAD.MOV R9, RZ, RZ, -R9 ;  /* 0x000000ffff09b224 */ /* 0x000fe400078e0a09 */
[----:B------:R-:W-:Y:S02]  /*0a20*/  IMAD R29, R20, R14, R29 ;  /* 0x0000000e141d7224 */ /* 0x000fe400078e021d */
[----:B------:R-:W-:Y:S01]  /*0a30*/  IMAD.MOV R14, RZ, RZ, -R21 ;  /* 0x000000ffff0e7224 */ /* 0x000fe200078e0a15 */
[----:B------:R-:W-:Y:S01]  /*0a40*/  SEL R28, R26, R9, !P5 ;  /* 0x000000091a1c7207 */ /* 0x000fe20006800000 */
[----:B------:R-:W-:Y:S02]  /*0a50*/  IMAD R29, R10, UR6, R29 ;  /* 0x000000060a1d7c24 */ /* 0x000fe4000f8e021d */
[----:B------:R-:W-:Y:S01]  /*0a60*/  IMAD R8, R20, R14, R11 ;  /* 0x0000000e14087224 */ /* 0x000fe200078e020b */
[----:B------:R-:W-:Y:S01]  /*0a70*/  IADD3 R14, PT, PT, -R28, RZ, RZ ;  /* 0x000000ff1c0e7210 */ /* 0x000fe20007ffe1ff */
[----:B------:R-:W-:-:S04]  /*0a80*/  IMAD.WIDE R30, R29, 0x4, R24 ;  /* 0x000000041d1e7825 */ /* 0x000fc800078e0218 */
[--C-:B------:R-:W-:Y:S02]  /*0a90*/  IMAD.IADD R29, R0, 0x1, R17.reuse ;  /* 0x00000001001d7824 */ /* 0x100fe400078e0211 */
[----:B------:R-:W-:Y:S02]  /*0aa0*/  IMAD R17, R20, R14, R17 ;  /* 0x0000000e14117224 */ /* 0x000fe400078e0211 */
[----:B------:R-:W-:Y:S01]  /*0ab0*/  IMAD R21, R21, UR6, R8 ;  /* 0x0000000615157c24 */ /* 0x000fe2000f8e0208 */
[----:B------:R-:W-:Y:S01]  /*0ac0*/  IABS R14, R29 ;  /* 0x0000001d000e7213 */ /* 0x000fe20000000000 */
[----:B------:R0:W3:Y:S04]  /*0ad0*/  LDG.E.128.CONSTANT R8, desc[UR4][R12.64] ;  /* 0x000000040c087981 */ /* 0x0000e8000c1e9d00 */
[----:B------:R-:W-:-:S05]  /*0ae0*/  IMAD.HI.U32 R27, R2, R14, RZ ;  /* 0x0000000e021b7227 */ /* 0x000fca00078e00ff */
[----:B------:R-:W-:Y:S01]  /*0af0*/  IADD3 R16, PT, PT, -R27, RZ, RZ ;  /* 0x000000ff1b107210 */ /* 0x000fe20007ffe1ff */
[----:B0-----:R-:W-:-:S04]  /*0b00*/  IMAD.WIDE R12, R0, 0x4, R12 ;  /* 0x00000004000c7825 */ /* 0x001fc800078e020c */
[----:B------:R-:W-:Y:S01]  /*0b10*/  IMAD R28, R28, UR6, R17 ;  /* 0x000000061c1c7c24 */ /* 0x000fe2000f8e0211 */
[----:B--2---:R0:W-:Y:S02]  /*0b20*/  STG.E desc[UR4][R30.64], R4 ;  /* 0x000000041e007986 */ /* 0x0041e4000c101904 */
[----:B0-----:R-:W-:-:S05]  /*0b30*/  IMAD R4, R15, R16, R14 ;  /* 0x000000100f047224 */ /* 0x001fca00078e020e */
[----:B------:R-:W-:Y:S01]  /*0b40*/  ISETP.GT.U32.AND P1, PT, R3, R4, PT ;  /* 0x000000040300720c */ /* 0x000fe20003f24070 */
[----:B------:R-:W-:-:S06]  /*0b50*/  IMAD.WIDE R16, R0, 0x4, R12 ;  /* 0x0000000400107825 */ /* 0x000fcc00078e020c */
[----:B------:R-:W2:Y:S06]  /*0b60*/  LDG.E.128.CONSTANT R16, desc[UR4][R16.64] ;  /* 0x0000000410107981 */ /* 0x000eac000c1e9d00 */
[----:B------:R-:W-:Y:S02]  /*0b70*/  @!P1 IMAD.IADD R4, R4, 0x1, -R15 ;  /* 0x0000000104049824 */ /* 0x000fe400078e0a0f */
[----:B------:R-:W4:Y:S03]  /*0b80*/  LDG.E.128.CONSTANT R12, desc[UR4][R12.64] ;  /* 0x000000040c0c7981 */ /* 0x000f26000c1e9d00 */
[----:B------:R-:W-:-:S02]  /*0b90*/  ISETP.GE.U32.AND P0, PT, R4, R3, PT ;  /* 0x000000030400720c */ /* 0x000fc40003f06070 */
[----:B------:R-:W-:-:S04]  /*0ba0*/  LOP3.LUT R4, R29, R20, RZ, 0x3c, !PT ;  /* 0x000000141d047212 */ /* 0x000fc800078e3cff */
[----:B------:R-:W-:Y:S02]  /*0bb0*/  ISETP.GE.AND P2, PT, R4, RZ, PT ;  /* 0x000000ff0400720c */ /* 0x000fe40003f46270 */
[----:B------:R-:W-:-:S05]  /*0bc0*/  @!P1 IADD3 R27, PT, PT, R27, 0x1, RZ ;  /* 0x000000011b1b9810 */ /* 0x000fca0007ffe0ff */
[----:B------:R-:W-:-:S06]  /*0bd0*/  @P0 VIADD R27, R27, 0x1 ;  /* 0x000000011b1b0836 */ /* 0x000fcc0000000000 */
[----:B------:R-:W-:-:S04]  /*0be0*/  @!P2 IADD3 R27, PT, PT, -R27, RZ, RZ ;  /* 0x000000ff1b1ba210 */ /* 0x000fc80007ffe1ff */
[----:B------:R-:W-:Y:S01]  /*0bf0*/  SEL R26, R26, R27, !P5 ;  /* 0x0000001b1a1a7207 */ /* 0x000fe20006800000 */
[----:B------:R0:W-:Y:S01]  /*0c00*/  STG.E desc[UR4][R30.64+0x4], R5 ;  /* 0x000004051e007986 */ /* 0x0001e2000c101904 */
[----:B------:R-:W-:-:S03]  /*0c10*/  IMAD.WIDE R32, R21, 0x4, R24 ;  /* 0x0000000415207825 */ /* 0x000fc600078e0218 */
[----:B------:R1:W-:Y:S01]  /*0c20*/  STG.E desc[UR4][R30.64+0xc], R7 ;  /* 0x00000c071e007986 */ /* 0x0003e2000c101904 */
[----:B0-----:R-:W-:-:S04]  /*0c30*/  IMAD.MOV R5, RZ, RZ, -R26 ;  /* 0x000000ffff057224 */ /* 0x001fc800078e0a1a */
[----:B------:R-:W-:Y:S01]  /*0c40*/  IMAD R5, R20, R5, R29 ;  /* 0x0000000514057224 */ /* 0x000fe200078e021d */
[----:B------:R0:W-:Y:S03]  /*0c50*/  STG.E desc[UR4][R30.64+0x8], R6 ;  /* 0x000008061e007986 */ /* 0x0001e6000c101904 */
[----:B-1----:R-:W-:Y:S02]  /*0c60*/  IMAD R7, R26, UR6, R5 ;  /* 0x000000061a077c24 */ /* 0x002fe4000f8e0205 */
[----:B------:R-:W-:Y:S01]  /*0c70*/  IMAD.WIDE R4, R28, 0x4, R24 ;  /* 0x000000041c047825 */ /* 0x000fe200078e0218 */
[----:B------:R-:W-:-:S03]  /*0c80*/  IADD3 R29, PT, PT, R0, R29, RZ ;  /* 0x0000001d001d7210 */ /* 0x000fc60007ffe0ff */
[----:B0-----:R-:W-:Y:S01]  /*0c90*/  IMAD.WIDE R6, R7, 0x4, R24 ;  /* 0x0000000407067825 */ /* 0x001fe200078e0218 */
[----:B------:R-:W-:Y:S01]  /*0ca0*/  ISETP.GE.AND P0, PT, R29, UR7, PT ;  /* 0x000000071d007c0c */ /* 0x000fe2000bf06270 */
[----:B---3--:R0:W-:Y:S04]  /*0cb0*/  STG.E desc[UR4][R32.64], R8 ;  /* 0x0000000820007986 */ /* 0x0081e8000c101904 */
[----:B------:R0:W-:Y:S04]  /*0cc0*/  STG.E desc[UR4][R32.64+0x4], R9 ;  /* 0x0000040920007986 */ /* 0x0001e8000c101904 */
[----:B------:R0:W-:Y:S04]  /*0cd0*/  STG.E desc[UR4][R32.64+0x8], R10 ;  /* 0x0000080a20007986 */ /* 0x0001e8000c101904 */
[----:B------:R0:W-:Y:S04]  /*0ce0*/  STG.E desc[UR4][R32.64+0xc], R11 ;  /* 0x00000c0b20007986 */ /* 0x0001e8000c101904 */
[----:B----4-:R0:W-:Y:S04]  /*0cf0*/  STG.E desc[UR4][R4.64], R12 ;  /* 0x0000000c04007986 */ /* 0x0101e8000c101904 */
[----:B------:R0:W-:Y:S04]  /*0d00*/  STG.E desc[UR4][R4.64+0x4], R13 ;  /* 0x0000040d04007986 */ /* 0x0001e8000c101904 */
[----:B------:R0:W-:Y:S04]  /*0d10*/  STG.E desc[UR4][R4.64+0x8], R14 ;  /* 0x0000080e04007986 */ /* 0x0001e8000c101904 */
[----:B------:R0:W-:Y:S04]  /*0d20*/  STG.E desc[UR4][R4.64+0xc], R15 ;  /* 0x00000c0f04007986 */ /* 0x0001e8000c101904 */
[----:B--2---:R0:W-:Y:S04]  /*0d30*/  STG.E desc[UR4][R6.64], R16 ;  /* 0x0000001006007986 */ /* 0x0041e8000c101904 */
[----:B------:R0:W-:Y:S04]  /*0d40*/  STG.E desc[UR4][R6.64+0x4], R17 ;  /* 0x0000041106007986 */ /* 0x0001e8000c101904 */
[----:B------:R0:W-:Y:S04]  /*0d50*/  STG.E desc[UR4][R6.64+0x8], R18 ;  /* 0x0000081206007986 */ /* 0x0001e8000c101904 */
[----:B------:R0:W-:Y:S01]  /*0d60*/  STG.E desc[UR4][R6.64+0xc], R19 ;  /* 0x00000c1306007986 */ /* 0x0001e2000c101904 */
[----:B------:R-:W-:Y:S05]  /*0d70*/  @!P0 BRA `(.L_x_8) ;  /* 0xfffffff800448947 */ /* 0x000fea000383ffff */
[----:B------:R-:W-:Y:S05]  /*0d80*/  EXIT ;  /* 0x000000000000794d */ /* 0x000fea0003800000 */
.L_x_9:
        /* <DEDUP_REMOVED lines=15> */
.L_x_11:


//--------------------- .nv.shared.reserved.0     --------------------------
	.section	.nv.shared.reserved.0,"aw",@nobits
	.weak		__nv_reservedSMEM_offset_0_alias
	.size		__nv_reservedSMEM_offset_0_alias, 0, 64
	.other		__nv_reservedSMEM_offset_0_alias,@"STO_CUDA_RESERVED_SHARED STV_DEFAULT"
__nv_reservedSMEM_offset_0_alias:
	.zero		0
	.zero		64


//--------------------- .nv.constant0._Z19pad2D_kernel4_pc04xPKfiPfii --------------------------
	.section	.nv.constant0._Z19pad2D_kernel4_pc04xPKfiPfii,"a",@progbits
	.sectionflags	@""
	.align	4
.nv.constant0._Z19pad2D_kernel4_pc04xPKfiPfii:
	.zero		928


//--------------------- .nv.constant0._Z13pad2D_kernel4PKfiPfii --------------------------
	.section	.nv.constant0._Z13pad2D_kernel4PKfiPfii,"a",@progbits
	.sectionflags	@""
	.align	4
.nv.constant0._Z13pad2D_kernel4PKfiPfii:
	.zero		928


//--------------------- SYMBOLS --------------------------

	.type		.nv.reservedSmem.offset0,@object
	.size		.nv.reservedSmem.offset0,0x4
